// auto-generated by cutlass_sweep.gemm — config: {"arch": "sm_100", "cluster_m": 1, "cluster_n": 1, "dtype": "e5m2", "dtype_b": "e5m2", "layout": "nt", "stages": 0, "tile_k": 128, "tile_m": 128, "tile_n": 256}
#include "cutlass/cutlass.h"
#include "cutlass/gemm/collective/collective_builder.hpp"
#include "cutlass/gemm/device/gemm_universal_adapter.h"
#include "cutlass/gemm/kernel/gemm_universal.hpp"
#include "cutlass/epilogue/collective/collective_builder.hpp"

using ElemA = cutlass::float_e5m2_t;
using ElemB = cutlass::float_e5m2_t;
using ElemCD = cutlass::float_e5m2_t;
using Acc  = float;
using TileShape    = cute::Shape<cute::_128, cute::_256, cute::_128>;
using ClusterShape = cute::Shape<cute::_1, cute::_1, cute::_1>;

using CollectiveEpilogue = typename cutlass::epilogue::collective::CollectiveBuilder<
    cutlass::arch::Sm100, cutlass::arch::OpClassTensorOp,
    TileShape, ClusterShape,
    cutlass::epilogue::collective::EpilogueTileAuto,
    Acc, Acc,
    ElemCD, cutlass::layout::RowMajor, 128 / cutlass::sizeof_bits<ElemCD>::value,
    ElemCD, cutlass::layout::RowMajor, 128 / cutlass::sizeof_bits<ElemCD>::value,
    cutlass::epilogue::collective::EpilogueScheduleAuto
  >::CollectiveOp;

using CollectiveMainloop = typename cutlass::gemm::collective::CollectiveBuilder<
    cutlass::arch::Sm100, cutlass::arch::OpClassTensorOp,
    ElemA, cutlass::layout::RowMajor, 128 / cutlass::sizeof_bits<ElemA>::value,
    ElemB, cutlass::layout::ColumnMajor, 128 / cutlass::sizeof_bits<ElemB>::value,
    Acc,
    TileShape, ClusterShape,
    cutlass::gemm::collective::StageCountAutoCarveout<static_cast<int>(sizeof(typename CollectiveEpilogue::SharedStorage))>,
    cutlass::gemm::collective::KernelScheduleAuto
  >::CollectiveOp;

using GemmKernel = cutlass::gemm::kernel::GemmUniversal<
    cute::Shape<int,int,int,int>,
    CollectiveMainloop,
    CollectiveEpilogue
>;
using Gemm = cutlass::gemm::device::GemmUniversalAdapter<GemmKernel>;

// Force the device kernel symbol into the cubin without needing a host main.
auto* _anchor = &cutlass::device_kernel<GemmKernel>;


// ===== COMPILED SASS (sm_100a) =====

	.target	sm_100a

	.elftype	@"ET_EXEC"


//--------------------- .note.nv.tkinfo           --------------------------
	.section	.note.nv.tkinfo,"",@"SHT_NOTE"
	.sectionflags	@"SHF_NOTE_NV_TKINFO"
	.tkinfo
        /*0018*/ 	.word	0x00000002
        /*0030*/ 	.string	""
        /*0030*/ 	.string	"ptxas"
        /*0030*/ 	.string	"Cuda compilation tools, release 13.0, V13.0.88"
        /*0030*/ 	.string	"Build cuda_13.0.r13.0/compiler.36424714_0"
        /*0030*/ 	.string	"-arch sm_100a -m 64 "



//--------------------- .note.nv.cuinfo           --------------------------
	.section	.note.nv.cuinfo,"",@"SHT_NOTE"
	.sectionflags	@"SHF_NOTE_NV_CUINFO"
        /*0018*/ 	.short	0x0002
        /*001a*/ 	.short	0x0064
        /*001c*/ 	.short	0x0082
	.zero		2


//--------------------- .nv.info                  --------------------------
	.section	.nv.info,"",@"SHT_CUDA_INFO"
	.align	4


	//----- nvinfo : EIATTR_REGCOUNT
	.align		4
        /*0000*/ 	.byte	0x04, 0x2f
        /*0002*/ 	.short	(.L_20 - .L_19)
	.align		4
.L_19:
        /*0004*/ 	.word	index@(_ZN7cutlass13device_kernelINS_4gemm6kernel13GemmUniversalIN4cute5tupleIJiiiiEEENS1_10collective13CollectiveMmaINS1_35MainloopSm100TmaUmmaWarpSpecializedILi3ELi2ELi2ENS5_IJNS4_1CILi1EEESB_SB_EEEEENS5_IJNSA_ILi128EEENSA_ILi256EEESE_EEENS_12float_e5m2_tENS5_IJlSB_lEEESH_SI_NS4_8TiledMMAINS4_8MMA_AtomIJNS4_10MMA_TraitsINS4_19SM100_MMA_F8F6F4_SSEJSH_SH_fSE_SF_NS4_17integral_constantINS4_4UMMA5MajorELSP_0EEESQ_NSN_INSO_7ScaleInELSR_0EEESS_EEEEEENS4_6LayoutISC_NS5_IJNSA_ILi0EEESW_SW_EEEEENS5_IJNS4_10UnderscoreESZ_SZ_EEEEENS4_13SM90_TMA_LOADENS4_14ComposedLayoutINS4_7SwizzleILi3ELi4ELi3EEENS4_18smem_ptr_flag_bitsILi8EEENSV_INS5_IJNSA_ILi8EEESE_EEENS5_IJSE_SB_EEEEEEEvNS4_8identityES12_S1C_vS1D_EENS_8epilogue10collective18CollectiveEpilogueINS1F_23Sm100TmaWarpSpecializedILi4ELi2ELi64ELb0ELb0EEEJSG_NS5_IJNSV_ISE_SB_EENSV_INSA_ILi64EEESB_EEEEESH_SI_SH_SI_NS1F_6fusion15FusionCallbacksIS1J_NS1O_17LinearCombinationISH_fSH_fLNS_15FloatRoundStyleE2EEESG_S1N_JEEENS4_5SM1004TMEM4LOAD26SM100_TMEM_LOAD_32dp32b64xES12_NS13_INS14_ILi2ELi4ELi3EEES17_NSV_INS5_IJS18_S1L_EEENS5_IJS1L_SB_EEEEEEENS4_39AutoVectorizingCopyWithAssumedAlignmentILi128EEENS4_14SM90_TMA_STOREES22_S24_S24_EEEvvEEEEvNT_6ParamsE)
        /*0008*/ 	.word	0x000000e0


	//----- nvinfo : EIATTR_FRAME_SIZE
	.align		4
.L_20:
        /*000c*/ 	.byte	0x04, 0x11
        /*000e*/ 	.short	(.L_22 - .L_21)
	.align		4
.L_21:
        /*0010*/ 	.word	index@($__internal_2_$__cuda_sm10x_tcgen05_guardrail_trap_unallocated_columns_being_dealloced)
        /*0014*/ 	.word	0x00000000


	//----- nvinfo : EIATTR_FRAME_SIZE
	.align		4
.L_22:
        /*0018*/ 	.byte	0x04, 0x11
        /*001a*/ 	.short	(.L_24 - .L_23)
	.align		4
.L_23:
        /*001c*/ 	.word	index@($__internal_1_$__cuda_sm10x_tcgen05_guardrail_trap_phase_invalid_during_alloc)
        /*0020*/ 	.word	0x00000000


	//----- nvinfo : EIATTR_FRAME_SIZE
	.align		4
.L_24:
        /*0024*/ 	.byte	0x04, 0x11
        /*0026*/ 	.short	(.L_26 - .L_25)
	.align		4
.L_25:
        /*0028*/ 	.word	index@($__internal_0_$__cuda_sm10x_tcgen05_guardrail_trap_col_being_dealloced_not_returned_by_alloc)
        /*002c*/ 	.word	0x00000000


	//----- nvinfo : EIATTR_FRAME_SIZE
	.align		4
.L_26:
        /*0030*/ 	.byte	0x04, 0x11
        /*0032*/ 	.short	(.L_28 - .L_27)
	.align		4
.L_27:
        /*0034*/ 	.word	index@(_ZN7cutlass13device_kernelINS_4gemm6kernel13GemmUniversalIN4cute5tupleIJiiiiEEENS1_10collective13CollectiveMmaINS1_35MainloopSm100TmaUmmaWarpSpecializedILi3ELi2ELi2ENS5_IJNS4_1CILi1EEESB_SB_EEEEENS5_IJNSA_ILi128EEENSA_ILi256EEESE_EEENS_12float_e5m2_tENS5_IJlSB_lEEESH_SI_NS4_8TiledMMAINS4_8MMA_AtomIJNS4_10MMA_TraitsINS4_19SM100_MMA_F8F6F4_SSEJSH_SH_fSE_SF_NS4_17integral_constantINS4_4UMMA5MajorELSP_0EEESQ_NSN_INSO_7ScaleInELSR_0EEESS_EEEEEENS4_6LayoutISC_NS5_IJNSA_ILi0EEESW_SW_EEEEENS5_IJNS4_10UnderscoreESZ_SZ_EEEEENS4_13SM90_TMA_LOADENS4_14ComposedLayoutINS4_7SwizzleILi3ELi4ELi3EEENS4_18smem_ptr_flag_bitsILi8EEENSV_INS5_IJNSA_ILi8EEESE_EEENS5_IJSE_SB_EEEEEEEvNS4_8identityES12_S1C_vS1D_EENS_8epilogue10collective18CollectiveEpilogueINS1F_23Sm100TmaWarpSpecializedILi4ELi2ELi64ELb0ELb0EEEJSG_NS5_IJNSV_ISE_SB_EENSV_INSA_ILi64EEESB_EEEEESH_SI_SH_SI_NS1F_6fusion15FusionCallbacksIS1J_NS1O_17LinearCombinationISH_fSH_fLNS_15FloatRoundStyleE2EEESG_S1N_JEEENS4_5SM1004TMEM4LOAD26SM100_TMEM_LOAD_32dp32b64xES12_NS13_INS14_ILi2ELi4ELi3EEES17_NSV_INS5_IJS18_S1L_EEENS5_IJS1L_SB_EEEEEEENS4_39AutoVectorizingCopyWithAssumedAlignmentILi128EEENS4_14SM90_TMA_STOREES22_S24_S24_EEEvvEEEEvNT_6ParamsE)
        /*0038*/ 	.word	0x00000000


	//----- nvinfo : EIATTR_MIN_STACK_SIZE
	.align		4
.L_28:
        /*003c*/ 	.byte	0x04, 0x12
        /*003e*/ 	.short	(.L_30 - .L_29)
	.align		4
.L_29:
        /*0040*/ 	.word	index@(_ZN7cutlass13device_kernelINS_4gemm6kernel13GemmUniversalIN4cute5tupleIJiiiiEEENS1_10collective13CollectiveMmaINS1_35MainloopSm100TmaUmmaWarpSpecializedILi3ELi2ELi2ENS5_IJNS4_1CILi1EEESB_SB_EEEEENS5_IJNSA_ILi128EEENSA_ILi256EEESE_EEENS_12float_e5m2_tENS5_IJlSB_lEEESH_SI_NS4_8TiledMMAINS4_8MMA_AtomIJNS4_10MMA_TraitsINS4_19SM100_MMA_F8F6F4_SSEJSH_SH_fSE_SF_NS4_17integral_constantINS4_4UMMA5MajorELSP_0EEESQ_NSN_INSO_7ScaleInELSR_0EEESS_EEEEEENS4_6LayoutISC_NS5_IJNSA_ILi0EEESW_SW_EEEEENS5_IJNS4_10UnderscoreESZ_SZ_EEEEENS4_13SM90_TMA_LOADENS4_14ComposedLayoutINS4_7SwizzleILi3ELi4ELi3EEENS4_18smem_ptr_flag_bitsILi8EEENSV_INS5_IJNSA_ILi8EEESE_EEENS5_IJSE_SB_EEEEEEEvNS4_8identityES12_S1C_vS1D_EENS_8epilogue10collective18CollectiveEpilogueINS1F_23Sm100TmaWarpSpecializedILi4ELi2ELi64ELb0ELb0EEEJSG_NS5_IJNSV_ISE_SB_EENSV_INSA_ILi64EEESB_EEEEESH_SI_SH_SI_NS1F_6fusion15FusionCallbacksIS1J_NS1O_17LinearCombinationISH_fSH_fLNS_15FloatRoundStyleE2EEESG_S1N_JEEENS4_5SM1004TMEM4LOAD26SM100_TMEM_LOAD_32dp32b64xES12_NS13_INS14_ILi2ELi4ELi3EEES17_NSV_INS5_IJS18_S1L_EEENS5_IJS1L_SB_EEEEEEENS4_39AutoVectorizingCopyWithAssumedAlignmentILi128EEENS4_14SM90_TMA_STOREES22_S24_S24_EEEvvEEEEvNT_6ParamsE)
        /*0044*/ 	.word	0x00000000
.L_30:


//--------------------- .nv.compat                --------------------------
	.section	.nv.compat,"",@"SHT_CUDA_COMPAT_INFO"
	.align	4
        /*0000*/ 	.byte	0x02, 0x09, 0x01, 0x00, 0x02, 0x02, 0x02, 0x00, 0x02, 0x05, 0x05, 0x00, 0x03, 0x07, 0x01, 0x01
        /*0010*/ 	.byte	0x02, 0x03, 0x01, 0x00, 0x02, 0x06, 0x01, 0x00, 0x04, 0x0b, 0x08, 0x00, 0x09, 0x00, 0x00, 0x00
        /*0020*/ 	.byte	0x00, 0x00, 0x00, 0x00


//--------------------- .nv.info._ZN7cutlass13device_kernelINS_4gemm6kernel13GemmUniversalIN4cute5tupleIJiiiiEEENS1_10collective13CollectiveMmaINS1_35MainloopSm100TmaUmmaWarpSpecializedILi3ELi2ELi2ENS5_IJNS4_1CILi1EEESB_SB_EEEEENS5_IJNSA_ILi128EEENSA_ILi256EEESE_EEENS_12float_e5m2_tENS5_IJlSB_lEEESH_SI_NS4_8TiledMMAINS4_8MMA_AtomIJNS4_10MMA_TraitsINS4_19SM100_MMA_F8F6F4_SSEJSH_SH_fSE_SF_NS4_17integral_constantINS4_4UMMA5MajorELSP_0EEESQ_NSN_INSO_7ScaleInELSR_0EEESS_EEEEEENS4_6LayoutISC_NS5_IJNSA_ILi0EEESW_SW_EEEEENS5_IJNS4_10UnderscoreESZ_SZ_EEEEENS4_13SM90_TMA_LOADENS4_14ComposedLayoutINS4_7SwizzleILi3ELi4ELi3EEENS4_18smem_ptr_flag_bitsILi8EEENSV_INS5_IJNSA_ILi8EEESE_EEENS5_IJSE_SB_EEEEEEEvNS4_8identityES12_S1C_vS1D_EENS_8epilogue10collective18CollectiveEpilogueINS1F_23Sm100TmaWarpSpecializedILi4ELi2ELi64ELb0ELb0EEEJSG_NS5_IJNSV_ISE_SB_EENSV_INSA_ILi64EEESB_EEEEESH_SI_SH_SI_NS1F_6fusion15FusionCallbacksIS1J_NS1O_17LinearCombinationISH_fSH_fLNS_15FloatRoundStyleE2EEESG_S1N_JEEENS4_5SM1004TMEM4LOAD26SM100_TMEM_LOAD_32dp32b64xES12_NS13_INS14_ILi2ELi4ELi3EEES17_NSV_INS5_IJS18_S1L_EEENS5_IJS1L_SB_EEEEEEENS4_39AutoVectorizingCopyWithAssumedAlignmentILi128EEENS4_14SM90_TMA_STOREES22_S24_S24_EEEvvEEEEvNT_6ParamsE --------------------------
	.section	.nv.info._ZN7cutlass13device_kernelINS_4gemm6kernel13GemmUniversalIN4cute5tupleIJiiiiEEENS1_10collective13CollectiveMmaINS1_35MainloopSm100TmaUmmaWarpSpecializedILi3ELi2ELi2ENS5_IJNS4_1CILi1EEESB_SB_EEEEENS5_IJNSA_ILi128EEENSA_ILi256EEESE_EEENS_12float_e5m2_tENS5_IJlSB_lEEESH_SI_NS4_8TiledMMAINS4_8MMA_AtomIJNS4_10MMA_TraitsINS4_19SM100_MMA_F8F6F4_SSEJSH_SH_fSE_SF_NS4_17integral_constantINS4_4UMMA5MajorELSP_0EEESQ_NSN_INSO_7ScaleInELSR_0EEESS_EEEEEENS4_6LayoutISC_NS5_IJNSA_ILi0EEESW_SW_EEEEENS5_IJNS4_10UnderscoreESZ_SZ_EEEEENS4_13SM90_TMA_LOADENS4_14ComposedLayoutINS4_7SwizzleILi3ELi4ELi3EEENS4_18smem_ptr_flag_bitsILi8EEENSV_INS5_IJNSA_ILi8EEESE_EEENS5_IJSE_SB_EEEEEEEvNS4_8identityES12_S1C_vS1D_EENS_8epilogue10collective18CollectiveEpilogueINS1F_23Sm100TmaWarpSpecializedILi4ELi2ELi64ELb0ELb0EEEJSG_NS5_IJNSV_ISE_SB_EENSV_INSA_ILi64EEESB_EEEEESH_SI_SH_SI_NS1F_6fusion15FusionCallbacksIS1J_NS1O_17LinearCombinationISH_fSH_fLNS_15FloatRoundStyleE2EEESG_S1N_JEEENS4_5SM1004TMEM4LOAD26SM100_TMEM_LOAD_32dp32b64xES12_NS13_INS14_ILi2ELi4ELi3EEES17_NSV_INS5_IJS18_S1L_EEENS5_IJS1L_SB_EEEEEEENS4_39AutoVectorizingCopyWithAssumedAlignmentILi128EEENS4_14SM90_TMA_STOREES22_S24_S24_EEEvvEEEEvNT_6ParamsE,"",@"SHT_CUDA_INFO"
	.sectionflags	@""
	.align	4


	//----- nvinfo : EIATTR_CUDA_API_VERSION
	.align		4
        /*0000*/ 	.byte	0x04, 0x37
        /*0002*/ 	.short	(.L_32 - .L_31)
.L_31:
        /*0004*/ 	.word	0x00000082


	//----- nvinfo : EIATTR_KPARAM_INFO
	.align		4
.L_32:
        /*0008*/ 	.byte	0x04, 0x17
        /*000a*/ 	.short	(.L_34 - .L_33)
.L_33:
        /*000c*/ 	.word	0x00000000
        /*0010*/ 	.short	0x0000
        /*0012*/ 	.short	0x0000
        /*0014*/ 	.byte	0x00, 0xf0, 0x01, 0x20


	//----- nvinfo : EIATTR_AT_ENTRY_FRAGMENTS
	.align		4
.L_34:
        /*0018*/ 	.byte	0x04, 0x4f
        /*001a*/ 	.short	(.L_36 - .L_35)


	//   ....[0]....
.L_35:
        /*001c*/ 	.word	0x00000006


	//----- nvinfo : EIATTR_RESERVED_SMEM_USED
	.align		4
.L_36:
        /*0020*/ 	.byte	0x01, 0x41
	.zero		2


	//----- nvinfo : EIATTR_SPARSE_MMA_MASK
	.align		4
        /*0024*/ 	.byte	0x03, 0x50
        /*0026*/ 	.short	0x0000


	//----- nvinfo : EIATTR_TCGEN05_1CTA_USED
	.align		4
        /*0028*/ 	.byte	0x01, 0x51
	.zero		2


	//----- nvinfo : EIATTR_MAXREG_COUNT
	.align		4
        /*002c*/ 	.byte	0x03, 0x1b
        /*002e*/ 	.short	0x00ff


	//----- nvinfo : EIATTR_NUM_BARRIERS
	.align		4
        /*0030*/ 	.byte	0x02, 0x4c
        /*0032*/ 	.byte	0x07
	.zero		1


	//----- nvinfo : EIATTR_EXTERNS
	.align		4
        /*0034*/ 	.byte	0x04, 0x0f
        /*0036*/ 	.short	(.L_38 - .L_37)


	//   ....[0]....
	.align		4
.L_37:
        /*0038*/ 	.word	index@(__assertfail)


	//----- nvinfo : EIATTR_MERCURY_ISA_VERSION
	.align		4
.L_38:
        /*003c*/ 	.byte	0x03, 0x5f
        /*003e*/ 	.short	0x0101


	//----- nvinfo : EIATTR_INT_WARP_WIDE_INSTR_OFFSETS
	.align		4
        /*0040*/ 	.byte	0x04, 0x31
        /*0042*/ 	.short	(.L_40 - .L_39)


	//   ....[0]....
.L_39:
        /*0044*/ 	.word	0x00001d80


	//   ....[1]....
        /*0048*/ 	.word	0x00003620


	//   ....[2]....
        /*004c*/ 	.word	0x00003640


	//   ....[3]....
        /*0050*/ 	.word	0x00003670


	//   ....[4]....
        /*0054*/ 	.word	0x00003fb0


	//   ....[5]....
        /*0058*/ 	.word	0x00004020


	//   ....[6]....
        /*005c*/ 	.word	0x00004100


	//   ....[7]....
        /*0060*/ 	.word	0x00004180


	//   ....[8]....
        /*0064*/ 	.word	0x00004290


	//   ....[9]....
        /*0068*/ 	.word	0x00004320


	//   ....[10]....
        /*006c*/ 	.word	0x00004500


	//   ....[11]....
        /*0070*/ 	.word	0x00004660


	//----- nvinfo : EIATTR_COOP_GROUP_MASK_REGIDS
	.align		4
.L_40:
        /*0074*/ 	.byte	0x04, 0x29
        /*0076*/ 	.short	(.L_42 - .L_41)


	//   ....[0]....
.L_41:
        /*0078*/ 	.word	0xffffffff


	//   ....[1]....
        /*007c*/ 	.word	0xffffffff


	//   ....[2]....
        /*0080*/ 	.word	0xffffffff


	//   ....[3]....
        /*0084*/ 	.word	0xffffffff


	//   ....[4]....
        /*0088*/ 	.word	0xffffffff


	//   ....[5]....
        /*008c*/ 	.word	0xffffffff


	//   ....[6]....
        /*0090*/ 	.word	0xffffffff


	//   ....[7]....
        /*0094*/ 	.word	0xffffffff


	//   ....[8]....
        /*0098*/ 	.word	0xffffffff


	//   ....[9]....
        /*009c*/ 	.word	0xffffffff


	//   ....[10]....
        /*00a0*/ 	.word	0xffffffff


	//   ....[11]....
        /*00a4*/ 	.word	0xffffffff


	//   ....[12]....
        /*00a8*/ 	.word	0xffffffff


	//----- nvinfo : EIATTR_COOP_GROUP_INSTR_OFFSETS
	.align		4
.L_42:
        /*00ac*/ 	.byte	0x04, 0x28
        /*00ae*/ 	.short	(.L_44 - .L_43)


	//   ....[0]....
.L_43:
        /*00b0*/ 	.word	0x00000090


	//   ....[1]....
        /*00b4*/ 	.word	0x000004d0


	//   ....[2]....
        /*00b8*/ 	.word	0x00000620


	//   ....[3]....
        /*00bc*/ 	.word	0x000007c0


	//   ....[4]....
        /*00c0*/ 	.word	0x000008c0


	//   ....[5]....
        /*00c4*/ 	.word	0x00000a30


	//   ....[6]....
        /*00c8*/ 	.word	0x00000b90


	//   ....[7]....
        /*00cc*/ 	.word	0x00001c60


	//   ....[8]....
        /*00d0*/ 	.word	0x000029b0


	//   ....[9]....
        /*00d4*/ 	.word	0x00002bc0


	//   ....[10]....
        /*00d8*/ 	.word	0x00002bf0


	//   ....[11]....
        /*00dc*/ 	.word	0x00003500


	//   ....[12]....
        /*00e0*/ 	.word	0x00003730


	//----- nvinfo : EIATTR_VRC_CTA_INIT_COUNT
	.align		4
.L_44:
        /*00e4*/ 	.byte	0x02, 0x4a
        /*00e6*/ 	.byte	0x80
	.zero		1


	//----- nvinfo : EIATTR_SYSCALL_OFFSETS
	.align		4
        /*00e8*/ 	.byte	0x04, 0x46
        /*00ea*/ 	.short	(.L_46 - .L_45)


	//   ....[0]....
.L_45:
        /*00ec*/ 	.word	0x000050d0


	//   ....[1]....
        /*00f0*/ 	.word	0x00005210


	//   ....[2]....
        /*00f4*/ 	.word	0x00005a70


	//   ....[3]....
        /*00f8*/ 	.word	0x00007090


	//   ....[4]....
        /*00fc*/ 	.word	0x00008640


	//   ....[5]....
        /*0100*/ 	.word	0x00009c10


	//----- nvinfo : EIATTR_MBARRIER_INSTR_OFFSETS
	.align		4
.L_46:
        /*0104*/ 	.byte	0x04, 0x39
        /*0106*/ 	.short	(.L_48 - .L_47)


	//   ....[0]....
.L_47:
        /*0108*/ 	.word	0x000005b0
        /*010c*/ 	.word	0x000000ff
        /*0110*/ 	.word	0x00000000
        /*0114*/ 	.short	0x0100
        /*0116*/ 	.byte	0x05
	.zero		1


	//   ....[1]....
        /*0118*/ 	.word	0x000005c0
        /*011c*/ 	.word	0x000000ff
        /*0120*/ 	.word	0x00000018
        /*0124*/ 	.short	0x0100
        /*0126*/ 	.byte	0x05
	.zero		1


	//   ....[2]....
        /*0128*/ 	.word	0x000005d0
        /*012c*/ 	.word	0x000000ff
        /*0130*/ 	.word	0x00000008
        /*0134*/ 	.short	0x0100
        /*0136*/ 	.byte	0x05
	.zero		1


	//   ....[3]....
        /*0138*/ 	.word	0x000005e0
        /*013c*/ 	.word	0x000000ff
        /*0140*/ 	.word	0x00000020
        /*0144*/ 	.short	0x0100
        /*0146*/ 	.byte	0x05
	.zero		1


	//   ....[4]....
        /*0148*/ 	.word	0x000005f0
        /*014c*/ 	.word	0x000000ff
        /*0150*/ 	.word	0x00000010
        /*0154*/ 	.short	0x0100
        /*0156*/ 	.byte	0x05
	.zero		1


	//   ....[5]....
        /*0158*/ 	.word	0x00000600
        /*015c*/ 	.word	0x000000ff
        /*0160*/ 	.word	0x00000028
        /*0164*/ 	.short	0x0100
        /*0166*/ 	.byte	0x05
	.zero		1


	//   ....[6]....
        /*0168*/ 	.word	0x00000730
        /*016c*/ 	.word	0x000000ff
        /*0170*/ 	.word	0x00000030
        /*0174*/ 	.short	0x0100
        /*0176*/ 	.byte	0x07
	.zero		1


	//   ....[7]....
        /*0178*/ 	.word	0x00000740
        /*017c*/ 	.word	0x000000ff
        /*0180*/ 	.word	0x00000050
        /*0184*/ 	.short	0x0100
        /*0186*/ 	.byte	0x07
	.zero		1


	//   ....[8]....
        /*0188*/ 	.word	0x00000750
        /*018c*/ 	.word	0x000000ff
        /*0190*/ 	.word	0x00000038
        /*0194*/ 	.short	0x0100
        /*0196*/ 	.byte	0x07
	.zero		1


	//   ....[9]....
        /*0198*/ 	.word	0x00000760
        /*019c*/ 	.word	0x000000ff
        /*01a0*/ 	.word	0x00000058
        /*01a4*/ 	.short	0x0100
        /*01a6*/ 	.byte	0x07
	.zero		1


	//   ....[10]....
        /*01a8*/ 	.word	0x00000770
        /*01ac*/ 	.word	0x000000ff
        /*01b0*/ 	.word	0x00000040
        /*01b4*/ 	.short	0x0100
        /*01b6*/ 	.byte	0x07
	.zero		1


	//   ....[11]....
        /*01b8*/ 	.word	0x00000780
        /*01bc*/ 	.word	0x000000ff
        /*01c0*/ 	.word	0x00000060
        /*01c4*/ 	.short	0x0100
        /*01c6*/ 	.byte	0x07
	.zero		1


	//   ....[12]....
        /*01c8*/ 	.word	0x00000790
        /*01cc*/ 	.word	0x000000ff
        /*01d0*/ 	.word	0x00000048
        /*01d4*/ 	.short	0x0100
        /*01d6*/ 	.byte	0x07
	.zero		1


	//   ....[13]....
        /*01d8*/ 	.word	0x000007a0
        /*01dc*/ 	.word	0x000000ff
        /*01e0*/ 	.word	0x00000068
        /*01e4*/ 	.short	0x0100
        /*01e6*/ 	.byte	0x07
	.zero		1


	//   ....[14]....
        /*01e8*/ 	.word	0x00000890
        /*01ec*/ 	.word	0x000000ff
        /*01f0*/ 	.word	0x00000070
        /*01f4*/ 	.short	0x0100
        /*01f6*/ 	.byte	0x05
	.zero		1


	//   ....[15]....
        /*01f8*/ 	.word	0x000008a0
        /*01fc*/ 	.word	0x000000ff
        /*0200*/ 	.word	0x00000078
        /*0204*/ 	.short	0x0100
        /*0206*/ 	.byte	0x05
	.zero		1


	//   ....[16]....
        /*0208*/ 	.word	0x000009e0
        /*020c*/ 	.word	0x000000ff
        /*0210*/ 	.word	0x00000080
        /*0214*/ 	.short	0x0100
        /*0216*/ 	.byte	0x05
	.zero		1


	//   ....[17]....
        /*0218*/ 	.word	0x000009f0
        /*021c*/ 	.word	0x000000ff
        /*0220*/ 	.word	0x00000090
        /*0224*/ 	.short	0x0100
        /*0226*/ 	.byte	0x05
	.zero		1


	//   ....[18]....
        /*0228*/ 	.word	0x00000a00
        /*022c*/ 	.word	0x000000ff
        /*0230*/ 	.word	0x00000088
        /*0234*/ 	.short	0x0100
        /*0236*/ 	.byte	0x05
	.zero		1


	//   ....[19]....
        /*0238*/ 	.word	0x00000a10
        /*023c*/ 	.word	0x000000ff
        /*0240*/ 	.word	0x00000098
        /*0244*/ 	.short	0x0100
        /*0246*/ 	.byte	0x05
	.zero		1


	//   ....[20]....
        /*0248*/ 	.word	0x00000b40
        /*024c*/ 	.word	0x000000ff
        /*0250*/ 	.word	0x000000a0
        /*0254*/ 	.short	0x0100
        /*0256*/ 	.byte	0x07
	.zero		1


	//   ....[21]....
        /*0258*/ 	.word	0x00000b50
        /*025c*/ 	.word	0x000000ff
        /*0260*/ 	.word	0x000000b0
        /*0264*/ 	.short	0x0100
        /*0266*/ 	.byte	0x07
	.zero		1


	//   ....[22]....
        /*0268*/ 	.word	0x00000b60
        /*026c*/ 	.word	0x000000ff
        /*0270*/ 	.word	0x000000a8
        /*0274*/ 	.short	0x0100
        /*0276*/ 	.byte	0x07
	.zero		1


	//   ....[23]....
        /*0278*/ 	.word	0x00000b70
        /*027c*/ 	.word	0x000000ff
        /*0280*/ 	.word	0x000000b8
        /*0284*/ 	.short	0x0100
        /*0286*/ 	.byte	0x07
	.zero		1


	//   ....[24]....
        /*0288*/ 	.word	0x00000c60
        /*028c*/ 	.word	0x000000ff
        /*0290*/ 	.word	0x000000c0
        /*0294*/ 	.short	0x0100
        /*0296*/ 	.byte	0x05
	.zero		1


	//   ....[25]....
        /*0298*/ 	.word	0x00000c70
        /*029c*/ 	.word	0x000000ff
        /*02a0*/ 	.word	0x000000d0
        /*02a4*/ 	.short	0x0100
        /*02a6*/ 	.byte	0x05
	.zero		1


	//   ....[26]....
        /*02a8*/ 	.word	0x00000c80
        /*02ac*/ 	.word	0x000000ff
        /*02b0*/ 	.word	0x000000c8
        /*02b4*/ 	.short	0x0100
        /*02b6*/ 	.byte	0x05
	.zero		1


	//   ....[27]....
        /*02b8*/ 	.word	0x00000c90
        /*02bc*/ 	.word	0x000000ff
        /*02c0*/ 	.word	0x000000d8
        /*02c4*/ 	.short	0x0100
        /*02c6*/ 	.byte	0x05
	.zero		1


	//   ....[28]....
        /*02c8*/ 	.word	0x00001560
        /*02cc*/ 	.word	0x00000003
        /*02d0*/ 	.word	0x000000d0
        /*02d4*/ 	.short	0x010a
        /*02d6*/ 	.byte	0xff
	.zero		1


	//   ....[29]....
        /*02d8*/ 	.word	0x00001590
        /*02dc*/ 	.word	0x00000003
        /*02e0*/ 	.word	0x000000c0
        /*02e4*/ 	.short	0x0101
        /*02e6*/ 	.byte	0xff
	.zero		1


	//   ....[30]....
        /*02e8*/ 	.word	0x00001660
        /*02ec*/ 	.word	0x000000ff
        /*02f0*/ 	.word	0x00000018
        /*02f4*/ 	.short	0x010a
        /*02f6*/ 	.byte	0x08
	.zero		1


	//   ....[31]....
        /*02f8*/ 	.word	0x00001700
        /*02fc*/ 	.word	0x000000ff
        /*0300*/ 	.word	0x00000018
        /*0304*/ 	.short	0x010a
        /*0306*/ 	.byte	0x21
	.zero		1


	//   ....[32]....
        /*0308*/ 	.word	0x00001850
        /*030c*/ 	.word	0x000000ff
        /*0310*/ 	.word	0x00000018
        /*0314*/ 	.short	0x010a
        /*0316*/ 	.byte	0x08
	.zero		1


	//   ....[33]....
        /*0318*/ 	.word	0x00001960
        /*031c*/ 	.word	0x000000ff
        /*0320*/ 	.word	0x00000078
        /*0324*/ 	.short	0x0101
        /*0326*/ 	.byte	0x04
	.zero		1


	//   ....[34]....
        /*0328*/ 	.word	0x00001980
        /*032c*/ 	.word	0x000000ff
        /*0330*/ 	.word	0x00000018
        /*0334*/ 	.short	0x010a
        /*0336*/ 	.byte	0x08
	.zero		1


	//   ....[35]....
        /*0338*/ 	.word	0x00001a00
        /*033c*/ 	.word	0x000000ff
        /*0340*/ 	.word	0x00000018
        /*0344*/ 	.short	0x010a
        /*0346*/ 	.byte	0x11
	.zero		1


	//   ....[36]....
        /*0348*/ 	.word	0x00001b50
        /*034c*/ 	.word	0x000000ff
        /*0350*/ 	.word	0x00000018
        /*0354*/ 	.short	0x010a
        /*0356*/ 	.byte	0x08
	.zero		1


	//   ....[37]....
        /*0358*/ 	.word	0x00001c90
        /*035c*/ 	.word	0x00000002
        /*0360*/ 	.word	0x00000080
        /*0364*/ 	.short	0x010a
        /*0366*/ 	.byte	0xff
	.zero		1


	//   ....[38]....
        /*0368*/ 	.word	0x00001d50
        /*036c*/ 	.word	0x00000002
        /*0370*/ 	.word	0x00000000
        /*0374*/ 	.short	0x0101
        /*0376*/ 	.byte	0xff
	.zero		1


	//   ....[39]....
        /*0378*/ 	.word	0x000022b0
        /*037c*/ 	.word	0x000000ff
        /*0380*/ 	.word	0x00000000
        /*0384*/ 	.short	0x010a
        /*0386*/ 	.byte	0x05
	.zero		1


	//   ....[40]....
        /*0388*/ 	.word	0x00002340
        /*038c*/ 	.word	0x000000ff
        /*0390*/ 	.word	0x00000000
        /*0394*/ 	.short	0x010a
        /*0396*/ 	.byte	0x05
	.zero		1


	//   ....[41]....
        /*0398*/ 	.word	0x000023e0
        /*039c*/ 	.word	0x00000000
        /*03a0*/ 	.word	0x00000000
        /*03a4*/ 	.short	0x010a
        /*03a6*/ 	.byte	0xff
	.zero		1


	//   ....[42]....
        /*03a8*/ 	.word	0x00002500
        /*03ac*/ 	.word	0x00000000
        /*03b0*/ 	.word	0x000000c0
        /*03b4*/ 	.short	0x010a
        /*03b6*/ 	.byte	0xff
	.zero		1


	//   ....[43]....
        /*03b8*/ 	.word	0x00002560
        /*03bc*/ 	.word	0x00000004
        /*03c0*/ 	.word	0x00000000
        /*03c4*/ 	.short	0x0101
        /*03c6*/ 	.byte	0xff
	.zero		1


	//   ....[44]....
        /*03c8*/ 	.word	0x00002580
        /*03cc*/ 	.word	0x000000ff
        /*03d0*/ 	.word	0x00000090
        /*03d4*/ 	.short	0x010a
        /*03d6*/ 	.byte	0x05
	.zero		1


	//   ....[45]....
        /*03d8*/ 	.word	0x000026a0
        /*03dc*/ 	.word	0x00000000
        /*03e0*/ 	.word	0x00000080
        /*03e4*/ 	.short	0x010a
        /*03e6*/ 	.byte	0xff
	.zero		1


	//   ....[46]....
        /*03e8*/ 	.word	0x000027b0
        /*03ec*/ 	.word	0x00000000
        /*03f0*/ 	.word	0x00000000
        /*03f4*/ 	.short	0x0101
        /*03f6*/ 	.byte	0xff
	.zero		1


	//   ....[47]....
        /*03f8*/ 	.word	0x00002840
        /*03fc*/ 	.word	0x000000ff
        /*0400*/ 	.word	0x00000090
        /*0404*/ 	.short	0x0106
        /*0406*/ 	.byte	0x05
	.zero		1


	//   ....[48]....
        /*0408*/ 	.word	0x00002860
        /*040c*/ 	.word	0x000000ff
        /*0410*/ 	.word	0x00000090
        /*0414*/ 	.short	0x010a
        /*0416*/ 	.byte	0x05
	.zero		1


	//   ....[49]....
        /*0418*/ 	.word	0x000028f0
        /*041c*/ 	.word	0x000000ff
        /*0420*/ 	.word	0x00000090
        /*0424*/ 	.short	0x0106
        /*0426*/ 	.byte	0x04
	.zero		1


	//   ....[50]....
        /*0428*/ 	.word	0x00002930
        /*042c*/ 	.word	0x00000000
        /*0430*/ 	.word	0x00000090
        /*0434*/ 	.short	0x010a
        /*0436*/ 	.byte	0xff
	.zero		1


	//   ....[51]....
        /*0438*/ 	.word	0x00002e70
        /*043c*/ 	.word	0x00000000
        /*0440*/ 	.word	0x00000080
        /*0444*/ 	.short	0x010a
        /*0446*/ 	.byte	0xff
	.zero		1


	//   ....[52]....
        /*0448*/ 	.word	0x00002f80
        /*044c*/ 	.word	0x00000003
        /*0450*/ 	.word	0x00000000
        /*0454*/ 	.short	0x0101
        /*0456*/ 	.byte	0xff
	.zero		1


	//   ....[53]....
        /*0458*/ 	.word	0x00002f90
        /*045c*/ 	.word	0x000000ff
        /*0460*/ 	.word	0x00000000
        /*0464*/ 	.short	0x010a
        /*0466*/ 	.byte	0x06
	.zero		1


	//   ....[54]....
        /*0468*/ 	.word	0x00002fb0
        /*046c*/ 	.word	0x000000ff
        /*0470*/ 	.word	0x000000b0
        /*0474*/ 	.short	0x010a
        /*0476*/ 	.byte	0x07
	.zero		1


	//   ....[55]....
        /*0478*/ 	.word	0x00003080
        /*047c*/ 	.word	0x000000ff
        /*0480*/ 	.word	0x00000000
        /*0484*/ 	.short	0x010a
        /*0486*/ 	.byte	0x06
	.zero		1


	//   ....[56]....
        /*0488*/ 	.word	0x000031b0
        /*048c*/ 	.word	0x000000ff
        /*0490*/ 	.word	0x00000000
        /*0494*/ 	.short	0x010a
        /*0496*/ 	.byte	0x1a
	.zero		1


	//   ....[57]....
        /*0498*/ 	.word	0x00003450
        /*049c*/ 	.word	0x000000ff
        /*04a0*/ 	.word	0x00000000
        /*04a4*/ 	.short	0x010a
        /*04a6*/ 	.byte	0x06
	.zero		1


	//   ....[58]....
        /*04a8*/ 	.word	0x000034e0
        /*04ac*/ 	.word	0x000000ff
        /*04b0*/ 	.word	0x00000000
        /*04b4*/ 	.short	0x010a
        /*04b6*/ 	.byte	0x07
	.zero		1


	//   ....[59]....
        /*04b8*/ 	.word	0x00003960
        /*04bc*/ 	.word	0x00000000
        /*04c0*/ 	.word	0x00000080
        /*04c4*/ 	.short	0x010a
        /*04c6*/ 	.byte	0xff
	.zero		1


	//   ....[60]....
        /*04c8*/ 	.word	0x00003a20
        /*04cc*/ 	.word	0x00000000
        /*04d0*/ 	.word	0x00000000
        /*04d4*/ 	.short	0x0101
        /*04d6*/ 	.byte	0xff
	.zero		1


	//   ....[61]....
        /*04d8*/ 	.word	0x00003d40
        /*04dc*/ 	.word	0x000000ff
        /*04e0*/ 	.word	0x00000078
        /*04e4*/ 	.short	0x010a
        /*04e6*/ 	.byte	0x07
	.zero		1


	//   ....[62]....
        /*04e8*/ 	.word	0x00003f30
        /*04ec*/ 	.word	0x000000ff
        /*04f0*/ 	.word	0x00000050
        /*04f4*/ 	.short	0x010a
        /*04f6*/ 	.byte	0x07
	.zero		1


	//   ....[63]....
        /*04f8*/ 	.word	0x000040a0
        /*04fc*/ 	.word	0x000000ff
        /*0500*/ 	.word	0x00000030
        /*0504*/ 	.short	0x010b
        /*0506*/ 	.byte	0x07
	.zero		1


	//   ....[64]....
        /*0508*/ 	.word	0x000040b0
        /*050c*/ 	.word	0x000000ff
        /*0510*/ 	.word	0x00000000
        /*0514*/ 	.short	0x0101
        /*0516*/ 	.byte	0x08
	.zero		1


	//   ....[65]....
        /*0518*/ 	.word	0x000040d0
        /*051c*/ 	.word	0x000000ff
        /*0520*/ 	.word	0x00000058
        /*0524*/ 	.short	0x010a
        /*0526*/ 	.byte	0x07
	.zero		1


	//   ....[66]....
        /*0528*/ 	.word	0x00004230
        /*052c*/ 	.word	0x000000ff
        /*0530*/ 	.word	0x00000038
        /*0534*/ 	.short	0x010b
        /*0536*/ 	.byte	0x07
	.zero		1


	//   ....[67]....
        /*0538*/ 	.word	0x00004240
        /*053c*/ 	.word	0x000000ff
        /*0540*/ 	.word	0x00000000
        /*0544*/ 	.short	0x0101
        /*0546*/ 	.byte	0x08
	.zero		1


	//   ....[68]....
        /*0548*/ 	.word	0x00004250
        /*054c*/ 	.word	0x000000ff
        /*0550*/ 	.word	0x00000060
        /*0554*/ 	.short	0x010a
        /*0556*/ 	.byte	0x07
	.zero		1


	//   ....[69]....
        /*0558*/ 	.word	0x000043f0
        /*055c*/ 	.word	0x000000ff
        /*0560*/ 	.word	0x00000040
        /*0564*/ 	.short	0x010b
        /*0566*/ 	.byte	0x07
	.zero		1


	//   ....[70]....
        /*0568*/ 	.word	0x00004460
        /*056c*/ 	.word	0x000000ff
        /*0570*/ 	.word	0x00000000
        /*0574*/ 	.short	0x0101
        /*0576*/ 	.byte	0x08
	.zero		1


	//   ....[71]....
        /*0578*/ 	.word	0x00004490
        /*057c*/ 	.word	0x000000ff
        /*0580*/ 	.word	0x00000068
        /*0584*/ 	.short	0x010a
        /*0586*/ 	.byte	0x07
	.zero		1


	//   ....[72]....
        /*0588*/ 	.word	0x000046a0
        /*058c*/ 	.word	0x000000ff
        /*0590*/ 	.word	0x00000048
        /*0594*/ 	.short	0x010b
        /*0596*/ 	.byte	0x07
	.zero		1


	//   ....[73]....
        /*0598*/ 	.word	0x000046c0
        /*059c*/ 	.word	0x000000ff
        /*05a0*/ 	.word	0x00000000
        /*05a4*/ 	.short	0x0101
        /*05a6*/ 	.byte	0x0d
	.zero		1


	//   ....[74]....
        /*05a8*/ 	.word	0x000046f0
        /*05ac*/ 	.word	0x000000ff
        /*05b0*/ 	.word	0x00000050
        /*05b4*/ 	.short	0x010a
        /*05b6*/ 	.byte	0x07
	.zero		1


	//   ....[75]....
        /*05b8*/ 	.word	0x00004710
        /*05bc*/ 	.word	0x000000ff
        /*05c0*/ 	.word	0x00000058
        /*05c4*/ 	.short	0x010a
        /*05c6*/ 	.byte	0x07
	.zero		1


	//   ....[76]....
        /*05c8*/ 	.word	0x00004730
        /*05cc*/ 	.word	0x000000ff
        /*05d0*/ 	.word	0x00000060
        /*05d4*/ 	.short	0x010a
        /*05d6*/ 	.byte	0x07
	.zero		1


	//   ....[77]....
        /*05d8*/ 	.word	0x00004770
        /*05dc*/ 	.word	0x00000000
        /*05e0*/ 	.word	0x00000068
        /*05e4*/ 	.short	0x010a
        /*05e6*/ 	.byte	0xff
	.zero		1


	//   ....[78]....
        /*05e8*/ 	.word	0x00004aa0
        /*05ec*/ 	.word	0x00000000
        /*05f0*/ 	.word	0x00000080
        /*05f4*/ 	.short	0x010a
        /*05f6*/ 	.byte	0xff
	.zero		1


	//   ....[79]....
        /*05f8*/ 	.word	0x00004bb0
        /*05fc*/ 	.word	0x00000000
        /*0600*/ 	.word	0x00000000
        /*0604*/ 	.short	0x0101
        /*0606*/ 	.byte	0xff
	.zero		1


	//   ....[80]....
        /*0608*/ 	.word	0x00005610
        /*060c*/ 	.word	0x00000003
        /*0610*/ 	.word	0x00000030
        /*0614*/ 	.short	0x010a
        /*0616*/ 	.byte	0xff
	.zero		1


	//   ....[81]....
        /*0618*/ 	.word	0x00005650
        /*061c*/ 	.word	0x000000c1
        /*0620*/ 	.word	0x000000a0
        /*0624*/ 	.short	0x010a
        /*0626*/ 	.byte	0xff
	.zero		1


	//   ....[82]....
        /*0628*/ 	.word	0x00005780
        /*062c*/ 	.word	0x00000003
        /*0630*/ 	.word	0x00000030
        /*0634*/ 	.short	0x010a
        /*0636*/ 	.byte	0xff
	.zero		1


	//   ....[83]....
        /*0638*/ 	.word	0x000058e0
        /*063c*/ 	.word	0x00000000
        /*0640*/ 	.word	0x00000000
        /*0644*/ 	.short	0x0101
        /*0646*/ 	.byte	0xff
	.zero		1


	//   ....[84]....
        /*0648*/ 	.word	0x00005940
        /*064c*/ 	.word	0x000000c1
        /*0650*/ 	.word	0x000000a0
        /*0654*/ 	.short	0x010a
        /*0656*/ 	.byte	0xff
	.zero		1


	//   ....[85]....
        /*0658*/ 	.word	0x00006cf0
        /*065c*/ 	.word	0x000000cc
        /*0660*/ 	.word	0x00000030
        /*0664*/ 	.short	0x010a
        /*0666*/ 	.byte	0xff
	.zero		1


	//   ....[86]....
        /*0668*/ 	.word	0x00006dc0
        /*066c*/ 	.word	0x000000cc
        /*0670*/ 	.word	0x00000030
        /*0674*/ 	.short	0x010a
        /*0676*/ 	.byte	0xff
	.zero		1


	//   ....[87]....
        /*0678*/ 	.word	0x00006f00
        /*067c*/ 	.word	0x00000003
        /*0680*/ 	.word	0x00000000
        /*0684*/ 	.short	0x0101
        /*0686*/ 	.byte	0xff
	.zero		1


	//   ....[88]....
        /*0688*/ 	.word	0x000082a0
        /*068c*/ 	.word	0x00000000
        /*0690*/ 	.word	0x00000030
        /*0694*/ 	.short	0x010a
        /*0696*/ 	.byte	0xff
	.zero		1


	//   ....[89]....
        /*0698*/ 	.word	0x00008370
        /*069c*/ 	.word	0x00000000
        /*06a0*/ 	.word	0x00000030
        /*06a4*/ 	.short	0x010a
        /*06a6*/ 	.byte	0xff
	.zero		1


	//   ....[90]....
        /*06a8*/ 	.word	0x000084d0
        /*06ac*/ 	.word	0x00000000
        /*06b0*/ 	.word	0x00000000
        /*06b4*/ 	.short	0x0101
        /*06b6*/ 	.byte	0xff
	.zero		1


	//   ....[91]....
        /*06b8*/ 	.word	0x00009880
        /*06bc*/ 	.word	0x00000000
        /*06c0*/ 	.word	0x00000030
        /*06c4*/ 	.short	0x010a
        /*06c6*/ 	.byte	0xff
	.zero		1


	//   ....[92]....
        /*06c8*/ 	.word	0x00009950
        /*06cc*/ 	.word	0x00000000
        /*06d0*/ 	.word	0x00000030
        /*06d4*/ 	.short	0x010a
        /*06d6*/ 	.byte	0xff
	.zero		1


	//   ....[93]....
        /*06d8*/ 	.word	0x00009ab0
        /*06dc*/ 	.word	0x00000000
        /*06e0*/ 	.word	0x00000000
        /*06e4*/ 	.short	0x0101
        /*06e6*/ 	.byte	0xff
	.zero		1


	//   ....[94]....
        /*06e8*/ 	.word	0x00009fa0
        /*06ec*/ 	.word	0x000000ff
        /*06f0*/ 	.word	0x00000000
        /*06f4*/ 	.short	0x0101
        /*06f6*/ 	.byte	0x05
	.zero		1


	//   ....[95]....
        /*06f8*/ 	.word	0x0000af20
        /*06fc*/ 	.word	0x00000003
        /*0700*/ 	.word	0x000000d0
        /*0704*/ 	.short	0x010a
        /*0706*/ 	.byte	0xff
	.zero		1


	//   ....[96]....
        /*0708*/ 	.word	0x0000af80
        /*070c*/ 	.word	0x00000002
        /*0710*/ 	.word	0x00000018
        /*0714*/ 	.short	0x010a
        /*0716*/ 	.byte	0xff
	.zero		1


	//   ....[97]....
        /*0718*/ 	.word	0x0000afe0
        /*071c*/ 	.word	0x00000002
        /*0720*/ 	.word	0x00000018
        /*0724*/ 	.short	0x010a
        /*0726*/ 	.byte	0xff
	.zero		1


	//   ....[98]....
        /*0728*/ 	.word	0x0000b030
        /*072c*/ 	.word	0x00000002
        /*0730*/ 	.word	0x00000080
        /*0734*/ 	.short	0x010a
        /*0736*/ 	.byte	0xff
	.zero		1


	//   ....[99]....
        /*0738*/ 	.word	0x0000b090
        /*073c*/ 	.word	0x00000000
        /*0740*/ 	.word	0x00000000
        /*0744*/ 	.short	0x010a
        /*0746*/ 	.byte	0xff
	.zero		1


	//   ....[100]....
        /*0748*/ 	.word	0x0000b0f0
        /*074c*/ 	.word	0x00000000
        /*0750*/ 	.word	0x00000000
        /*0754*/ 	.short	0x010a
        /*0756*/ 	.byte	0xff
	.zero		1


	//   ....[101]....
        /*0758*/ 	.word	0x0000b140
        /*075c*/ 	.word	0x00000000
        /*0760*/ 	.word	0x000000c0
        /*0764*/ 	.short	0x010a
        /*0766*/ 	.byte	0xff
	.zero		1


	//   ....[102]....
        /*0768*/ 	.word	0x0000b1a0
        /*076c*/ 	.word	0x00000000
        /*0770*/ 	.word	0x00000090
        /*0774*/ 	.short	0x010a
        /*0776*/ 	.byte	0xff
	.zero		1


	//   ....[103]....
        /*0778*/ 	.word	0x0000b1f0
        /*077c*/ 	.word	0x00000000
        /*0780*/ 	.word	0x00000080
        /*0784*/ 	.short	0x010a
        /*0786*/ 	.byte	0xff
	.zero		1


	//   ....[104]....
        /*0788*/ 	.word	0x0000b250
        /*078c*/ 	.word	0x00000000
        /*0790*/ 	.word	0x00000090
        /*0794*/ 	.short	0x010a
        /*0796*/ 	.byte	0xff
	.zero		1


	//   ....[105]....
        /*0798*/ 	.word	0x0000b2a0
        /*079c*/ 	.word	0x00000000
        /*07a0*/ 	.word	0x00000080
        /*07a4*/ 	.short	0x010a
        /*07a6*/ 	.byte	0xff
	.zero		1


	//   ....[106]....
        /*07a8*/ 	.word	0x0000b300
        /*07ac*/ 	.word	0x00000003
        /*07b0*/ 	.word	0x000000b0
        /*07b4*/ 	.short	0x010a
        /*07b6*/ 	.byte	0xff
	.zero		1


	//   ....[107]....
        /*07b8*/ 	.word	0x0000b360
        /*07bc*/ 	.word	0x00000000
        /*07c0*/ 	.word	0x00000000
        /*07c4*/ 	.short	0x010a
        /*07c6*/ 	.byte	0xff
	.zero		1


	//   ....[108]....
        /*07c8*/ 	.word	0x0000b3c0
        /*07cc*/ 	.word	0x00000000
        /*07d0*/ 	.word	0x00000000
        /*07d4*/ 	.short	0x010a
        /*07d6*/ 	.byte	0xff
	.zero		1


	//   ....[109]....
        /*07d8*/ 	.word	0x0000b420
        /*07dc*/ 	.word	0x00000000
        /*07e0*/ 	.word	0x00000000
        /*07e4*/ 	.short	0x010a
        /*07e6*/ 	.byte	0xff
	.zero		1


	//   ....[110]....
        /*07e8*/ 	.word	0x0000b470
        /*07ec*/ 	.word	0x00000000
        /*07f0*/ 	.word	0x00000080
        /*07f4*/ 	.short	0x010a
        /*07f6*/ 	.byte	0xff
	.zero		1


	//   ....[111]....
        /*07f8*/ 	.word	0x0000b4d0
        /*07fc*/ 	.word	0x00000000
        /*0800*/ 	.word	0x00000078
        /*0804*/ 	.short	0x010a
        /*0806*/ 	.byte	0xff
	.zero		1


	//   ....[112]....
        /*0808*/ 	.word	0x0000b530
        /*080c*/ 	.word	0x00000003
        /*0810*/ 	.word	0x00000050
        /*0814*/ 	.short	0x010a
        /*0816*/ 	.byte	0xff
	.zero		1


	//   ....[113]....
        /*0818*/ 	.word	0x0000b590
        /*081c*/ 	.word	0x00000003
        /*0820*/ 	.word	0x00000058
        /*0824*/ 	.short	0x010a
        /*0826*/ 	.byte	0xff
	.zero		1


	//   ....[114]....
        /*0828*/ 	.word	0x0000b5f0
        /*082c*/ 	.word	0x00000003
        /*0830*/ 	.word	0x00000060
        /*0834*/ 	.short	0x010a
        /*0836*/ 	.byte	0xff
	.zero		1


	//   ....[115]....
        /*0838*/ 	.word	0x0000b650
        /*083c*/ 	.word	0x00000003
        /*0840*/ 	.word	0x00000068
        /*0844*/ 	.short	0x010a
        /*0846*/ 	.byte	0xff
	.zero		1


	//   ....[116]....
        /*0848*/ 	.word	0x0000b6b0
        /*084c*/ 	.word	0x00000000
        /*0850*/ 	.word	0x00000050
        /*0854*/ 	.short	0x010a
        /*0856*/ 	.byte	0xff
	.zero		1


	//   ....[117]....
        /*0858*/ 	.word	0x0000b710
        /*085c*/ 	.word	0x00000000
        /*0860*/ 	.word	0x00000058
        /*0864*/ 	.short	0x010a
        /*0866*/ 	.byte	0xff
	.zero		1


	//   ....[118]....
        /*0868*/ 	.word	0x0000b770
        /*086c*/ 	.word	0x00000000
        /*0870*/ 	.word	0x00000060
        /*0874*/ 	.short	0x010a
        /*0876*/ 	.byte	0xff
	.zero		1


	//   ....[119]....
        /*0878*/ 	.word	0x0000b7c0
        /*087c*/ 	.word	0x00000000
        /*0880*/ 	.word	0x00000080
        /*0884*/ 	.short	0x010a
        /*0886*/ 	.byte	0xff
	.zero		1


	//   ....[120]....
        /*0888*/ 	.word	0x0000b810
        /*088c*/ 	.word	0x00000003
        /*0890*/ 	.word	0x00000030
        /*0894*/ 	.short	0x010a
        /*0896*/ 	.byte	0xff
	.zero		1


	//   ....[121]....
        /*0898*/ 	.word	0x0000b860
        /*089c*/ 	.word	0x000000c1
        /*08a0*/ 	.word	0x000000a0
        /*08a4*/ 	.short	0x010a
        /*08a6*/ 	.byte	0xff
	.zero		1


	//   ....[122]....
        /*08a8*/ 	.word	0x0000b8b0
        /*08ac*/ 	.word	0x000000cc
        /*08b0*/ 	.word	0x00000030
        /*08b4*/ 	.short	0x010a
        /*08b6*/ 	.byte	0xff
	.zero		1


	//   ....[123]....
        /*08b8*/ 	.word	0x0000b900
        /*08bc*/ 	.word	0x00000000
        /*08c0*/ 	.word	0x00000030
        /*08c4*/ 	.short	0x010a
        /*08c6*/ 	.byte	0xff
	.zero		1


	//   ....[124]....
        /*08c8*/ 	.word	0x0000b950
        /*08cc*/ 	.word	0x00000000
        /*08d0*/ 	.word	0x00000030
        /*08d4*/ 	.short	0x010a
        /*08d6*/ 	.byte	0xff
	.zero		1


	//----- nvinfo : EIATTR_NUM_MBARRIERS
	.align		4
.L_48:
        /*08d8*/ 	.byte	0x03, 0x38
        /*08da*/ 	.short	0x001c


	//----- nvinfo : EIATTR_EXIT_INSTR_OFFSETS
	.align		4
        /*08dc*/ 	.byte	0x04, 0x1c
        /*08de*/ 	.short	(.L_50 - .L_49)


	//   ....[0]....
.L_49:
        /*08e0*/ 	.word	0x00002410


	//   ....[1]....
        /*08e4*/ 	.word	0x00002900


	//   ....[2]....
        /*08e8*/ 	.word	0x00002960


	//   ....[3]....
        /*08ec*/ 	.word	0x00003740


	//   ....[4]....
        /*08f0*/ 	.word	0x000047a0


	//   ....[5]....
        /*08f4*/ 	.word	0x000047e0


	//   ....[6]....
        /*08f8*/ 	.word	0x0000af10


	//----- nvinfo : EIATTR_MAX_THREADS
	.align		4
.L_50:
        /*08fc*/ 	.byte	0x04, 0x05
        /*08fe*/ 	.short	(.L_52 - .L_51)
.L_51:
        /*0900*/ 	.word	0x00000100
        /*0904*/ 	.word	0x00000001
        /*0908*/ 	.word	0x00000001


	//----- nvinfo : EIATTR_CRS_STACK_SIZE
	.align		4
.L_52:
        /*090c*/ 	.byte	0x04, 0x1e
        /*090e*/ 	.short	(.L_54 - .L_53)
.L_53:
        /*0910*/ 	.word	0x00000000


	//----- nvinfo : EIATTR_CBANK_PARAM_SIZE
	.align		4
.L_54:
        /*0914*/ 	.byte	0x03, 0x19
        /*0916*/ 	.short	0x0800


	//----- nvinfo : EIATTR_PARAM_CBANK
	.align		4
        /*0918*/ 	.byte	0x04, 0x0a
        /*091a*/ 	.short	(.L_56 - .L_55)
	.align		4
.L_55:
        /*091c*/ 	.word	index@(.nv.constant0._ZN7cutlass13device_kernelINS_4gemm6kernel13GemmUniversalIN4cute5tupleIJiiiiEEENS1_10collective13CollectiveMmaINS1_35MainloopSm100TmaUmmaWarpSpecializedILi3ELi2ELi2ENS5_IJNS4_1CILi1EEESB_SB_EEEEENS5_IJNSA_ILi128EEENSA_ILi256EEESE_EEENS_12float_e5m2_tENS5_IJlSB_lEEESH_SI_NS4_8TiledMMAINS4_8MMA_AtomIJNS4_10MMA_TraitsINS4_19SM100_MMA_F8F6F4_SSEJSH_SH_fSE_SF_NS4_17integral_constantINS4_4UMMA5MajorELSP_0EEESQ_NSN_INSO_7ScaleInELSR_0EEESS_EEEEEENS4_6LayoutISC_NS5_IJNSA_ILi0EEESW_SW_EEEEENS5_IJNS4_10UnderscoreESZ_SZ_EEEEENS4_13SM90_TMA_LOADENS4_14ComposedLayoutINS4_7SwizzleILi3ELi4ELi3EEENS4_18smem_ptr_flag_bitsILi8EEENSV_INS5_IJNSA_ILi8EEESE_EEENS5_IJSE_SB_EEEEEEEvNS4_8identityES12_S1C_vS1D_EENS_8epilogue10collective18CollectiveEpilogueINS1F_23Sm100TmaWarpSpecializedILi4ELi2ELi64ELb0ELb0EEEJSG_NS5_IJNSV_ISE_SB_EENSV_INSA_ILi64EEESB_EEEEESH_SI_SH_SI_NS1F_6fusion15FusionCallbacksIS1J_NS1O_17LinearCombinationISH_fSH_fLNS_15FloatRoundStyleE2EEESG_S1N_JEEENS4_5SM1004TMEM4LOAD26SM100_TMEM_LOAD_32dp32b64xES12_NS13_INS14_ILi2ELi4ELi3EEES17_NSV_INS5_IJS18_S1L_EEENS5_IJS1L_SB_EEEEEEENS4_39AutoVectorizingCopyWithAssumedAlignmentILi128EEENS4_14SM90_TMA_STOREES22_S24_S24_EEEvvEEEEvNT_6ParamsE)
        /*0920*/ 	.short	0x0380
        /*0922*/ 	.short	0x0800


	//----- nvinfo : EIATTR_SW_WAR
	.align		4
.L_56:
        /*0924*/ 	.byte	0x04, 0x36
        /*0926*/ 	.short	(.L_58 - .L_57)
.L_57:
        /*0928*/ 	.word	0x00000008
.L_58:


//--------------------- .nv.callgraph             --------------------------
	.section	.nv.callgraph,"",@"SHT_CUDA_CALLGRAPH"
	.align	4
	.sectionentsize	8
	.align		4
        /*0000*/ 	.word	0x00000000
	.align		4
        /*0004*/ 	.word	0xffffffff
	.align		4
        /*0008*/ 	.word	index@(_ZN7cutlass13device_kernelINS_4gemm6kernel13GemmUniversalIN4cute5tupleIJiiiiEEENS1_10collective13CollectiveMmaINS1_35MainloopSm100TmaUmmaWarpSpecializedILi3ELi2ELi2ENS5_IJNS4_1CILi1EEESB_SB_EEEEENS5_IJNSA_ILi128EEENSA_ILi256EEESE_EEENS_12float_e5m2_tENS5_IJlSB_lEEESH_SI_NS4_8TiledMMAINS4_8MMA_AtomIJNS4_10MMA_TraitsINS4_19SM100_MMA_F8F6F4_SSEJSH_SH_fSE_SF_NS4_17integral_constantINS4_4UMMA5MajorELSP_0EEESQ_NSN_INSO_7ScaleInELSR_0EEESS_EEEEEENS4_6LayoutISC_NS5_IJNSA_ILi0EEESW_SW_EEEEENS5_IJNS4_10UnderscoreESZ_SZ_EEEEENS4_13SM90_TMA_LOADENS4_14ComposedLayoutINS4_7SwizzleILi3ELi4ELi3EEENS4_18smem_ptr_flag_bitsILi8EEENSV_INS5_IJNSA_ILi8EEESE_EEENS5_IJSE_SB_EEEEEEEvNS4_8identityES12_S1C_vS1D_EENS_8epilogue10collective18CollectiveEpilogueINS1F_23Sm100TmaWarpSpecializedILi4ELi2ELi64ELb0ELb0EEEJSG_NS5_IJNSV_ISE_SB_EENSV_INSA_ILi64EEESB_EEEEESH_SI_SH_SI_NS1F_6fusion15FusionCallbacksIS1J_NS1O_17LinearCombinationISH_fSH_fLNS_15FloatRoundStyleE2EEESG_S1N_JEEENS4_5SM1004TMEM4LOAD26SM100_TMEM_LOAD_32dp32b64xES12_NS13_INS14_ILi2ELi4ELi3EEES17_NSV_INS5_IJS18_S1L_EEENS5_IJS1L_SB_EEEEEEENS4_39AutoVectorizingCopyWithAssumedAlignmentILi128EEENS4_14SM90_TMA_STOREES22_S24_S24_EEEvvEEEEvNT_6ParamsE)
	.align		4
        /*000c*/ 	.word	index@(__assertfail)
	.align		4
        /*0010*/ 	.word	0x00000000
	.align		4
        /*0014*/ 	.word	0xfffffffe
	.align		4
        /*0018*/ 	.word	0x00000000
	.align		4
        /*001c*/ 	.word	0xfffffffd
	.align		4
        /*0020*/ 	.word	0x00000000
	.align		4
        /*0024*/ 	.word	0xfffffffc


//--------------------- .nv.constant4             --------------------------
	.section	.nv.constant4,"a",@progbits
	.align	8
	.align		8
.nv.constant4:
        /*0000*/ 	.dword	__assertfail
	.align		8
        /*0008*/ 	.dword	__unnamed_1
	.align		8
        /*0010*/ 	.dword	__unnamed_2
	.align		8
        /*0018*/ 	.dword	__unnamed_3
	.align		8
        /*0020*/ 	.dword	_ZN40_INTERNAL_a2c4b1d0_4_k_cu_30cda020_214734cuda3std3__45__cpo5beginE
	.align		8
        /*0028*/ 	.dword	_ZN40_INTERNAL_a2c4b1d0_4_k_cu_30cda020_214734cuda3std3__45__cpo3endE
	.align		8
        /*0030*/ 	.dword	_ZN40_INTERNAL_a2c4b1d0_4_k_cu_30cda020_214734cuda3std3__45__cpo6cbeginE
	.align		8
        /*0038*/ 	.dword	_ZN40_INTERNAL_a2c4b1d0_4_k_cu_30cda020_214734cuda3std3__45__cpo4cendE
	.align		8
        /*0040*/ 	.dword	_ZN40_INTERNAL_a2c4b1d0_4_k_cu_30cda020_214734cuda3std3__442_GLOBAL__N__a2c4b1d0_4_k_cu_30cda020_214736ignoreE
	.align		8
        /*0048*/ 	.dword	_ZN40_INTERNAL_a2c4b1d0_4_k_cu_30cda020_214734cuda3std3__419piecewise_constructE
	.align		8
        /*0050*/ 	.dword	_ZN40_INTERNAL_a2c4b1d0_4_k_cu_30cda020_214734cuda3std3__48in_placeE
	.align		8
        /*0058*/ 	.dword	_ZN40_INTERNAL_a2c4b1d0_4_k_cu_30cda020_214734cuda3std6ranges3__45__cpo4swapE
	.align		8
        /*0060*/ 	.dword	_ZN40_INTERNAL_a2c4b1d0_4_k_cu_30cda020_214734cuda3std6ranges3__45__cpo9iter_moveE
	.align		8
        /*0068*/ 	.dword	_ZN40_INTERNAL_a2c4b1d0_4_k_cu_30cda020_214734cute7productE
	.align		8
        /*0070*/ 	.dword	_ZN40_INTERNAL_a2c4b1d0_4_k_cu_30cda020_214734cute1_E
	.align		8
        /*0078*/ 	.dword	$str$25
	.align		8
        /*0080*/ 	.dword	$str$26
	.align		8
        /*0088*/ 	.dword	$str$27
	.align		8
        /*0090*/ 	.dword	$str$28


//--------------------- .text._ZN7cutlass13device_kernelINS_4gemm6kernel13GemmUniversalIN4cute5tupleIJiiiiEEENS1_10collective13CollectiveMmaINS1_35MainloopSm100TmaUmmaWarpSpecializedILi3ELi2ELi2ENS5_IJNS4_1CILi1EEESB_SB_EEEEENS5_IJNSA_ILi128EEENSA_ILi256EEESE_EEENS_12float_e5m2_tENS5_IJlSB_lEEESH_SI_NS4_8TiledMMAINS4_8MMA_AtomIJNS4_10MMA_TraitsINS4_19SM100_MMA_F8F6F4_SSEJSH_SH_fSE_SF_NS4_17integral_constantINS4_4UMMA5MajorELSP_0EEESQ_NSN_INSO_7ScaleInELSR_0EEESS_EEEEEENS4_6LayoutISC_NS5_IJNSA_ILi0EEESW_SW_EEEEENS5_IJNS4_10UnderscoreESZ_SZ_EEEEENS4_13SM90_TMA_LOADENS4_14ComposedLayoutINS4_7SwizzleILi3ELi4ELi3EEENS4_18smem_ptr_flag_bitsILi8EEENSV_INS5_IJNSA_ILi8EEESE_EEENS5_IJSE_SB_EEEEEEEvNS4_8identityES12_S1C_vS1D_EENS_8epilogue10collective18CollectiveEpilogueINS1F_23Sm100TmaWarpSpecializedILi4ELi2ELi64ELb0ELb0EEEJSG_NS5_IJNSV_ISE_SB_EENSV_INSA_ILi64EEESB_EEEEESH_SI_SH_SI_NS1F_6fusion15FusionCallbacksIS1J_NS1O_17LinearCombinationISH_fSH_fLNS_15FloatRoundStyleE2EEESG_S1N_JEEENS4_5SM1004TMEM4LOAD26SM100_TMEM_LOAD_32dp32b64xES12_NS13_INS14_ILi2ELi4ELi3EEES17_NSV_INS5_IJS18_S1L_EEENS5_IJS1L_SB_EEEEEEENS4_39AutoVectorizingCopyWithAssumedAlignmentILi128EEENS4_14SM90_TMA_STOREES22_S24_S24_EEEvvEEEEvNT_6ParamsE --------------------------
	.section	.text._ZN7cutlass13device_kernelINS_4gemm6kernel13GemmUniversalIN4cute5tupleIJiiiiEEENS1_10collective13CollectiveMmaINS1_35MainloopSm100TmaUmmaWarpSpecializedILi3ELi2ELi2ENS5_IJNS4_1CILi1EEESB_SB_EEEEENS5_IJNSA_ILi128EEENSA_ILi256EEESE_EEENS_12float_e5m2_tENS5_IJlSB_lEEESH_SI_NS4_8TiledMMAINS4_8MMA_AtomIJNS4_10MMA_TraitsINS4_19SM100_MMA_F8F6F4_SSEJSH_SH_fSE_SF_NS4_17integral_constantINS4_4UMMA5MajorELSP_0EEESQ_NSN_INSO_7ScaleInELSR_0EEESS_EEEEEENS4_6LayoutISC_NS5_IJNSA_ILi0EEESW_SW_EEEEENS5_IJNS4_10UnderscoreESZ_SZ_EEEEENS4_13SM90_TMA_LOADENS4_14ComposedLayoutINS4_7SwizzleILi3ELi4ELi3EEENS4_18smem_ptr_flag_bitsILi8EEENSV_INS5_IJNSA_ILi8EEESE_EEENS5_IJSE_SB_EEEEEEEvNS4_8identityES12_S1C_vS1D_EENS_8epilogue10collective18CollectiveEpilogueINS1F_23Sm100TmaWarpSpecializedILi4ELi2ELi64ELb0ELb0EEEJSG_NS5_IJNSV_ISE_SB_EENSV_INSA_ILi64EEESB_EEEEESH_SI_SH_SI_NS1F_6fusion15FusionCallbacksIS1J_NS1O_17LinearCombinationISH_fSH_fLNS_15FloatRoundStyleE2EEESG_S1N_JEEENS4_5SM1004TMEM4LOAD26SM100_TMEM_LOAD_32dp32b64xES12_NS13_INS14_ILi2ELi4ELi3EEES17_NSV_INS5_IJS18_S1L_EEENS5_IJS1L_SB_EEEEEEENS4_39AutoVectorizingCopyWithAssumedAlignmentILi128EEENS4_14SM90_TMA_STOREES22_S24_S24_EEEvvEEEEvNT_6ParamsE,"ax",@progbits
	.align	128
.text._ZN7cutlass13device_kernelINS_4gemm6kernel13GemmUniversalIN4cute5tupleIJiiiiEEENS1_10collective13CollectiveMmaINS1_35MainloopSm100TmaUmmaWarpSpecializedILi3ELi2ELi2ENS5_IJNS4_1CILi1EEESB_SB_EEEEENS5_IJNSA_ILi128EEENSA_ILi256EEESE_EEENS_12float_e5m2_tENS5_IJlSB_lEEESH_SI_NS4_8TiledMMAINS4_8MMA_AtomIJNS4_10MMA_TraitsINS4_19SM100_MMA_F8F6F4_SSEJSH_SH_fSE_SF_NS4_17integral_constantINS4_4UMMA5MajorELSP_0EEESQ_NSN_INSO_7ScaleInELSR_0EEESS_EEEEEENS4_6LayoutISC_NS5_IJNSA_ILi0EEESW_SW_EEEEENS5_IJNS4_10UnderscoreESZ_SZ_EEEEENS4_13SM90_TMA_LOADENS4_14ComposedLayoutINS4_7SwizzleILi3ELi4ELi3EEENS4_18smem_ptr_flag_bitsILi8EEENSV_INS5_IJNSA_ILi8EEESE_EEENS5_IJSE_SB_EEEEEEEvNS4_8identityES12_S1C_vS1D_EENS_8epilogue10collective18CollectiveEpilogueINS1F_23Sm100TmaWarpSpecializedILi4ELi2ELi64ELb0ELb0EEEJSG_NS5_IJNSV_ISE_SB_EENSV_INSA_ILi64EEESB_EEEEESH_SI_SH_SI_NS1F_6fusion15FusionCallbacksIS1J_NS1O_17LinearCombinationISH_fSH_fLNS_15FloatRoundStyleE2EEESG_S1N_JEEENS4_5SM1004TMEM4LOAD26SM100_TMEM_LOAD_32dp32b64xES12_NS13_INS14_ILi2ELi4ELi3EEES17_NSV_INS5_IJS18_S1L_EEENS5_IJS1L_SB_EEEEEEENS4_39AutoVectorizingCopyWithAssumedAlignmentILi128EEENS4_14SM90_TMA_STOREES22_S24_S24_EEEvvEEEEvNT_6ParamsE:
        .type           _ZN7cutlass13device_kernelINS_4gemm6kernel13GemmUniversalIN4cute5tupleIJiiiiEEENS1_10collective13CollectiveMmaINS1_35MainloopSm100TmaUmmaWarpSpecializedILi3ELi2ELi2ENS5_IJNS4_1CILi1EEESB_SB_EEEEENS5_IJNSA_ILi128EEENSA_ILi256EEESE_EEENS_12float_e5m2_tENS5_IJlSB_lEEESH_SI_NS4_8TiledMMAINS4_8MMA_AtomIJNS4_10MMA_TraitsINS4_19SM100_MMA_F8F6F4_SSEJSH_SH_fSE_SF_NS4_17integral_constantINS4_4UMMA5MajorELSP_0EEESQ_NSN_INSO_7ScaleInELSR_0EEESS_EEEEEENS4_6LayoutISC_NS5_IJNSA_ILi0EEESW_SW_EEEEENS5_IJNS4_10UnderscoreESZ_SZ_EEEEENS4_13SM90_TMA_LOADENS4_14ComposedLayoutINS4_7SwizzleILi3ELi4ELi3EEENS4_18smem_ptr_flag_bitsILi8EEENSV_INS5_IJNSA_ILi8EEESE_EEENS5_IJSE_SB_EEEEEEEvNS4_8identityES12_S1C_vS1D_EENS_8epilogue10collective18CollectiveEpilogueINS1F_23Sm100TmaWarpSpecializedILi4ELi2ELi64ELb0ELb0EEEJSG_NS5_IJNSV_ISE_SB_EENSV_INSA_ILi64EEESB_EEEEESH_SI_SH_SI_NS1F_6fusion15FusionCallbacksIS1J_NS1O_17LinearCombinationISH_fSH_fLNS_15FloatRoundStyleE2EEESG_S1N_JEEENS4_5SM1004TMEM4LOAD26SM100_TMEM_LOAD_32dp32b64xES12_NS13_INS14_ILi2ELi4ELi3EEES17_NSV_INS5_IJS18_S1L_EEENS5_IJS1L_SB_EEEEEEENS4_39AutoVectorizingCopyWithAssumedAlignmentILi128EEENS4_14SM90_TMA_STOREES22_S24_S24_EEEvvEEEEvNT_6ParamsE,@function
        .size           _ZN7cutlass13device_kernelINS_4gemm6kernel13GemmUniversalIN4cute5tupleIJiiiiEEENS1_10collective13CollectiveMmaINS1_35MainloopSm100TmaUmmaWarpSpecializedILi3ELi2ELi2ENS5_IJNS4_1CILi1EEESB_SB_EEEEENS5_IJNSA_ILi128EEENSA_ILi256EEESE_EEENS_12float_e5m2_tENS5_IJlSB_lEEESH_SI_NS4_8TiledMMAINS4_8MMA_AtomIJNS4_10MMA_TraitsINS4_19SM100_MMA_F8F6F4_SSEJSH_SH_fSE_SF_NS4_17integral_constantINS4_4UMMA5MajorELSP_0EEESQ_NSN_INSO_7ScaleInELSR_0EEESS_EEEEEENS4_6LayoutISC_NS5_IJNSA_ILi0EEESW_SW_EEEEENS5_IJNS4_10UnderscoreESZ_SZ_EEEEENS4_13SM90_TMA_LOADENS4_14ComposedLayoutINS4_7SwizzleILi3ELi4ELi3EEENS4_18smem_ptr_flag_bitsILi8EEENSV_INS5_IJNSA_ILi8EEESE_EEENS5_IJSE_SB_EEEEEEEvNS4_8identityES12_S1C_vS1D_EENS_8epilogue10collective18CollectiveEpilogueINS1F_23Sm100TmaWarpSpecializedILi4ELi2ELi64ELb0ELb0EEEJSG_NS5_IJNSV_ISE_SB_EENSV_INSA_ILi64EEESB_EEEEESH_SI_SH_SI_NS1F_6fusion15FusionCallbacksIS1J_NS1O_17LinearCombinationISH_fSH_fLNS_15FloatRoundStyleE2EEESG_S1N_JEEENS4_5SM1004TMEM4LOAD26SM100_TMEM_LOAD_32dp32b64xES12_NS13_INS14_ILi2ELi4ELi3EEES17_NSV_INS5_IJS18_S1L_EEENS5_IJS1L_SB_EEEEEEENS4_39AutoVectorizingCopyWithAssumedAlignmentILi128EEENS4_14SM90_TMA_STOREES22_S24_S24_EEEvvEEEEvNT_6ParamsE,(.L_x_164 - _ZN7cutlass13device_kernelINS_4gemm6kernel13GemmUniversalIN4cute5tupleIJiiiiEEENS1_10collective13CollectiveMmaINS1_35MainloopSm100TmaUmmaWarpSpecializedILi3ELi2ELi2ENS5_IJNS4_1CILi1EEESB_SB_EEEEENS5_IJNSA_ILi128EEENSA_ILi256EEESE_EEENS_12float_e5m2_tENS5_IJlSB_lEEESH_SI_NS4_8TiledMMAINS4_8MMA_AtomIJNS4_10MMA_TraitsINS4_19SM100_MMA_F8F6F4_SSEJSH_SH_fSE_SF_NS4_17integral_constantINS4_4UMMA5MajorELSP_0EEESQ_NSN_INSO_7ScaleInELSR_0EEESS_EEEEEENS4_6LayoutISC_NS5_IJNSA_ILi0EEESW_SW_EEEEENS5_IJNS4_10UnderscoreESZ_SZ_EEEEENS4_13SM90_TMA_LOADENS4_14ComposedLayoutINS4_7SwizzleILi3ELi4ELi3EEENS4_18smem_ptr_flag_bitsILi8EEENSV_INS5_IJNSA_ILi8EEESE_EEENS5_IJSE_SB_EEEEEEEvNS4_8identityES12_S1C_vS1D_EENS_8epilogue10collective18CollectiveEpilogueINS1F_23Sm100TmaWarpSpecializedILi4ELi2ELi64ELb0ELb0EEEJSG_NS5_IJNSV_ISE_SB_EENSV_INSA_ILi64EEESB_EEEEESH_SI_SH_SI_NS1F_6fusion15FusionCallbacksIS1J_NS1O_17LinearCombinationISH_fSH_fLNS_15FloatRoundStyleE2EEESG_S1N_JEEENS4_5SM1004TMEM4LOAD26SM100_TMEM_LOAD_32dp32b64xES12_NS13_INS14_ILi2ELi4ELi3EEES17_NSV_INS5_IJS18_S1L_EEENS5_IJS1L_SB_EEEEEEENS4_39AutoVectorizingCopyWithAssumedAlignmentILi128EEENS4_14SM90_TMA_STOREES22_S24_S24_EEEvvEEEEvNT_6ParamsE)
        .other          _ZN7cutlass13device_kernelINS_4gemm6kernel13GemmUniversalIN4cute5tupleIJiiiiEEENS1_10collective13CollectiveMmaINS1_35MainloopSm100TmaUmmaWarpSpecializedILi3ELi2ELi2ENS5_IJNS4_1CILi1EEESB_SB_EEEEENS5_IJNSA_ILi128EEENSA_ILi256EEESE_EEENS_12float_e5m2_tENS5_IJlSB_lEEESH_SI_NS4_8TiledMMAINS4_8MMA_AtomIJNS4_10MMA_TraitsINS4_19SM100_MMA_F8F6F4_SSEJSH_SH_fSE_SF_NS4_17integral_constantINS4_4UMMA5MajorELSP_0EEESQ_NSN_INSO_7ScaleInELSR_0EEESS_EEEEEENS4_6LayoutISC_NS5_IJNSA_ILi0EEESW_SW_EEEEENS5_IJNS4_10UnderscoreESZ_SZ_EEEEENS4_13SM90_TMA_LOADENS4_14ComposedLayoutINS4_7SwizzleILi3ELi4ELi3EEENS4_18smem_ptr_flag_bitsILi8EEENSV_INS5_IJNSA_ILi8EEESE_EEENS5_IJSE_SB_EEEEEEEvNS4_8identityES12_S1C_vS1D_EENS_8epilogue10collective18CollectiveEpilogueINS1F_23Sm100TmaWarpSpecializedILi4ELi2ELi64ELb0ELb0EEEJSG_NS5_IJNSV_ISE_SB_EENSV_INSA_ILi64EEESB_EEEEESH_SI_SH_SI_NS1F_6fusion15FusionCallbacksIS1J_NS1O_17LinearCombinationISH_fSH_fLNS_15FloatRoundStyleE2EEESG_S1N_JEEENS4_5SM1004TMEM4LOAD26SM100_TMEM_LOAD_32dp32b64xES12_NS13_INS14_ILi2ELi4ELi3EEES17_NSV_INS5_IJS18_S1L_EEENS5_IJS1L_SB_EEEEEEENS4_39AutoVectorizingCopyWithAssumedAlignmentILi128EEENS4_14SM90_TMA_STOREES22_S24_S24_EEEvvEEEEvNT_6ParamsE,@"STO_CUDA_ENTRY STV_DEFAULT"
_ZN7cutlass13device_kernelINS_4gemm6kernel13GemmUniversalIN4cute5tupleIJiiiiEEENS1_10collective13CollectiveMmaINS1_35MainloopSm100TmaUmmaWarpSpecializedILi3ELi2ELi2ENS5_IJNS4_1CILi1EEESB_SB_EEEEENS5_IJNSA_ILi128EEENSA_ILi256EEESE_EEENS_12float_e5m2_tENS5_IJlSB_lEEESH_SI_NS4_8TiledMMAINS4_8MMA_AtomIJNS4_10MMA_TraitsINS4_19SM100_MMA_F8F6F4_SSEJSH_SH_fSE_SF_NS4_17integral_constantINS4_4UMMA5MajorELSP_0EEESQ_NSN_INSO_7ScaleInELSR_0EEESS_EEEEEENS4_6LayoutISC_NS5_IJNSA_ILi0EEESW_SW_EEEEENS5_IJNS4_10UnderscoreESZ_SZ_EEEEENS4_13SM90_TMA_LOADENS4_14ComposedLayoutINS4_7SwizzleILi3ELi4ELi3EEENS4_18smem_ptr_flag_bitsILi8EEENSV_INS5_IJNSA_ILi8EEESE_EEENS5_IJSE_SB_EEEEEEEvNS4_8identityES12_S1C_vS1D_EENS_8epilogue10collective18CollectiveEpilogueINS1F_23Sm100TmaWarpSpecializedILi4ELi2ELi64ELb0ELb0EEEJSG_NS5_IJNSV_ISE_SB_EENSV_INSA_ILi64EEESB_EEEEESH_SI_SH_SI_NS1F_6fusion15FusionCallbacksIS1J_NS1O_17LinearCombinationISH_fSH_fLNS_15FloatRoundStyleE2EEESG_S1N_JEEENS4_5SM1004TMEM4LOAD26SM100_TMEM_LOAD_32dp32b64xES12_NS13_INS14_ILi2ELi4ELi3EEES17_NSV_INS5_IJS18_S1L_EEENS5_IJS1L_SB_EEEEEEENS4_39AutoVectorizingCopyWithAssumedAlignmentILi128EEENS4_14SM90_TMA_STOREES22_S24_S24_EEEvvEEEEvNT_6ParamsE:
[----:B------:R-:W1:Y:S01]  /*0000*/  LDC R1, c[0x0][0x37c] ;  /* 0x0000df00ff017b82 */ /* 0x000e620000000800 */
[----:B------:R-:W2:Y:S01]  /*0010*/  S2R R185, SR_TID.X ;  /* 0x0000000000b97919 */ /* 0x000ea20000002100 */
[----:B------:R-:W3:Y:S01]  /*0020*/  LDCU.64 UR4, c[0x0][0x890] ;  /* 0x00011200ff0477ac */ /* 0x000ee20008000a00 */
[----:B------:R-:W-:Y:S02]  /*0030*/  PRMT R171, RZ, 0x7610, R171 ;  /* 0x00007610ffab7816 */ /* 0x000fe400000000ab */
[----:B------:R-:W-:Y:S01]  /*0040*/  ELECT P5, URZ, PT ;  /* 0x0000000000ff782f */ /* 0x000fe200038a0000 */
[----:B------:R-:W4:Y:S01]  /*0050*/  LDCU.64 UR46, c[0x0][0x358] ;  /* 0x00006b00ff2e77ac */ /* 0x000f220008000a00 */
[----:B---3--:R-:W-:-:S04]  /*0060*/  UISETP.NE.U32.AND UP0, UPT, UR4, URZ, UPT ;  /* 0x000000ff0400728c */ /* 0x008fc8000bf05070 */
[----:B------:R-:W-:Y:S01]  /*0070*/  UISETP.NE.AND.EX UP0, UPT, UR5, URZ, UPT, UP0 ;  /* 0x000000ff0500728c */ /* 0x000fe2000bf05300 */
[----:B--2---:R-:W-:-:S05]  /*0080*/  SHF.R.U32.HI R173, RZ, 0x5, R185 ;  /* 0x00000005ffad7819 */ /* 0x004fca00000116b9 */
[----:B------:R-:W2:Y:S02]  /*0090*/  SHFL.IDX PT, R0, R173, RZ, 0x1f ;  /* 0x00001fffad007589 */ /* 0x000ea400000e0000 */
[----:B--2---:R-:W-:Y:S01]  /*00a0*/  R2UR UR8, R0 ;  /* 0x00000000000872ca */ /* 0x004fe200000e0000 */
[----:B-1--4-:R-:W-:-:S14]  /*00b0*/  BRA.U UP0, `(.L_x_0) ;  /* 0x00000001002c7547 */ /* 0x012fdc000b800000 */
[----:B------:R-:W1:Y:S02]  /*00c0*/  LDCU.64 UR6, c[0x0][0x888] ;  /* 0x00011100ff0677ac */ /* 0x000e640008000a00 */
[----:B-1----:R-:W-:-:S04]  /*00d0*/  UISETP.NE.U32.AND UP0, UPT, UR6, URZ, UPT ;  /* 0x000000ff0600728c */ /* 0x002fc8000bf05070 */
[----:B------:R-:W-:-:S09]  /*00e0*/  UISETP.NE.AND.EX UP0, UPT, UR7, URZ, UPT, UP0 ;  /* 0x000000ff0700728c */ /* 0x000fd2000bf05300 */
[----:B------:R-:W-:Y:S05]  /*00f0*/  BRA.U !UP0, `(.L_x_1) ;  /* 0x0000000108107547 */ /* 0x000fea000b800000 */
[----:B------:R-:W1:Y:S02]  /*0100*/  LDC.64 R2, c[0x0][0x888] ;  /* 0x00022200ff027b82 */ /* 0x000e640000000a00 */
[----:B-1----:R1:W5:Y:S01]  /*0110*/  LDG.E R81, desc[UR46][R2.64] ;  /* 0x0000002e02517981 */ /* 0x002362000c1e1900 */
[----:B------:R-:W-:Y:S01]  /*0120*/  HFMA2 R171, -RZ, RZ, 0, 5.9604644775390625e-08 ;  /* 0x00000001ffab7431 */ /* 0x000fe200000001ff */
[----:B------:R-:W-:Y:S05]  /*0130*/  BRA `(.L_x_0) ;  /* 0x00000000000c7947 */ /* 0x000fea0003800000 */
.L_x_1:
[----:B------:R-:W1:Y:S01]  /*0140*/  LDCU UR6, c[0x0][0x880] ;  /* 0x00011000ff0677ac */ /* 0x000e620008000800 */
[----:B------:R-:W-:Y:S01]  /*0150*/  HFMA2 R171, -RZ, RZ, 0, 5.9604644775390625e-08 ;  /* 0x00000001ffab7431 */ /* 0x000fe200000001ff */
[----:B-1----:R-:W-:-:S07]  /*0160*/  MOV R81, UR6 ;  /* 0x0000000600517c02 */ /* 0x002fce0008000f00 */
.L_x_0:
[----:B------:R-:W2:Y:S02]  /*0170*/  LDCU.64 UR6, c[0x0][0x8b0] ;  /* 0x00011600ff0677ac */ /* 0x000ea40008000a00 */
[----:B--2---:R-:W-:-:S04]  /*0180*/  UISETP.NE.U32.AND UP0, UPT, UR6, URZ, UPT ;  /* 0x000000ff0600728c */ /* 0x004fc8000bf05070 */
[----:B------:R-:W-:-:S09]  /*0190*/  UISETP.NE.AND.EX UP0, UPT, UR7, URZ, UPT, UP0 ;  /* 0x000000ff0700728c */ /* 0x000fd2000bf05300 */
[----:B------:R-:W-:Y:S05]  /*01a0*/  BRA.U UP0, `(.L_x_2) ;  /* 0x0000000100247547 */ /* 0x000fea000b800000 */
[----:B------:R-:W2:Y:S02]  /*01b0*/  LDCU.64 UR6, c[0x0][0x8a8] ;  /* 0x00011500ff0677ac */ /* 0x000ea40008000a00 */
[----:B--2---:R-:W-:-:S04]  /*01c0*/  UISETP.NE.U32.AND UP0, UPT, UR6, URZ, UPT ;  /* 0x000000ff0600728c */ /* 0x004fc8000bf05070 */
[----:B------:R-:W-:-:S09]  /*01d0*/  UISETP.NE.AND.EX UP0, UPT, UR7, URZ, UPT, UP0 ;  /* 0x000000ff0700728c */ /* 0x000fd2000bf05300 */
[----:B------:R-:W-:Y:S05]  /*01e0*/  BRA.U !UP0, `(.L_x_3) ;  /* 0x00000001080c7547 */ /* 0x000fea000b800000 */
[----:B------:R-:W2:Y:S02]  /*01f0*/  LDC.64 R78, c[0x0][0x8a8] ;  /* 0x00022a00ff4e7b82 */ /* 0x000ea40000000a00 */
[----:B--2---:R2:W5:Y:S01]  /*0200*/  LDG.E R78, desc[UR46][R78.64] ;  /* 0x0000002e4e4e7981 */ /* 0x004562000c1e1900 */
[----:B------:R-:W-:Y:S05]  /*0210*/  BRA `(.L_x_2) ;  /* 0x0000000000087947 */ /* 0x000fea0003800000 */
.L_x_3:
[----:B------:R-:W2:Y:S02]  /*0220*/  LDCU UR6, c[0x0][0x8a0] ;  /* 0x00011400ff0677ac */ /* 0x000ea40008000800 */
[----:B--2---:R-:W-:Y:S02]  /*0230*/  MOV R78, UR6 ;  /* 0x00000006004e7c02 */ /* 0x004fe40008000f00 */
.L_x_2:
[----:B------:R-:W-:Y:S01]  /*0240*/  IMAD.U32 R0, RZ, RZ, UR8 ;  /* 0x00000008ff007e24 */ /* 0x000fe2000f8e00ff */
[----:B------:R-:W-:Y:S04]  /*0250*/  BSSY.RECONVERGENT B0, `(.L_x_4) ;  /* 0x000000c000007945 */ /* 0x000fe80003800200 */
[C---:B------:R-:W-:Y:S02]  /*0260*/  ISETP.NE.OR P1, PT, R0.reuse, 0x1, !P5 ;  /* 0x000000010000780c */ /* 0x040fe40006f25670 */
[----:B------:R-:W-:-:S11]  /*0270*/  ISETP.NE.OR P0, PT, R0, 0x3, !P5 ;  /* 0x000000030000780c */ /* 0x000fd60006f05670 */
[----:B------:R-:W-:Y:S05]  /*0280*/  @P1 BRA `(.L_x_5) ;  /* 0x0000000000201947 */ /* 0x000fea0003800000 */
[----:B------:R-:W3:Y:S02]  /*0290*/  LDCU.64 UR6, c[0x0][0x348] ;  /* 0x00006900ff0677ac */ /* 0x000ee40008000a00 */
[----:B---3--:R-:W-:Y:S02]  /*02a0*/  UIADD3 UR10, UP1, UPT, UR6, 0x80, URZ ;  /* 0x00000080060a7890 */ /* 0x008fe4000ff3e0ff */
[----:B------:R-:W-:Y:S02]  /*02b0*/  UIADD3 UR6, UP0, UPT, UR6, 0x180, URZ ;  /* 0x0000018006067890 */ /* 0x000fe4000ff1e0ff */
[----:B------:R-:W-:Y:S02]  /*02c0*/  UIADD3.X UR11, UPT, UPT, URZ, UR7, URZ, UP1, !UPT ;  /* 0x00000007ff0b7290 */ /* 0x000fe40008ffe4ff */
[----:B------:R-:W-:-:S07]  /*02d0*/  UIADD3.X UR7, UPT, UPT, URZ, UR7, URZ, UP0, !UPT ;  /* 0x00000007ff077290 */ /* 0x000fce00087fe4ff */
[----:B------:R3:W-:Y:S02]  /*02e0*/  UTMACCTL.PF [UR10] ;  /* 0x000000000a0079b9 */ /* 0x0007e40008040000 */
[----:B------:R3:W-:Y:S02]  /*02f0*/  UTMACCTL.PF [UR6] ;  /* 0x00000000060079b9 */ /* 0x0007e40008040000 */
[----:B---3--:R-:W-:Y:S01]  /*0300*/  NOP ;  /* 0x0000000000007918 */ /* 0x008fe20000000000 */
.L_x_5:
[----:B------:R-:W-:Y:S05]  /*0310*/  BSYNC.RECONVERGENT B0 ;  /* 0x0000000000007941 */ /* 0x000fea0003800200 */
.L_x_4:
[----:B------:R-:W-:Y:S04]  /*0320*/  BSSY.RECONVERGENT B0, `(.L_x_6) ;  /* 0x000000a000007945 */ /* 0x000fe80003800200 */
        /* <DEDUP_REMOVED lines=9> */
.L_x_7:
[----:B------:R-:W-:Y:S05]  /*03c0*/  BSYNC.RECONVERGENT B0 ;  /* 0x0000000000007941 */ /* 0x000fea0003800200 */
.L_x_6:
[----:B------:R-:W3:Y:S01]  /*03d0*/  LDCU.64 UR6, c[0x0][0x888] ;  /* 0x00011100ff0677ac */ /* 0x000ee20008000a00 */
[----:B------:R-:W-:Y:S02]  /*03e0*/  UISETP.EQ.U32.AND UP1, UPT, UR4, URZ, UPT ;  /* 0x000000ff0400728c */ /* 0x000fe4000bf22070 */
[----:B------:R-:W-:Y:S02]  /*03f0*/  UPLOP3.LUT UP2, UPT, UPT, UPT, UPT, 0x80, 0x8 ;  /* 0x000000000008789c */ /* 0x000fe40003f4f070 */
[----:B---3--:R-:W-:-:S04]  /*0400*/  UISETP.NE.U32.AND UP0, UPT, UR6, URZ, UPT ;  /* 0x000000ff0600728c */ /* 0x008fc8000bf05070 */
[----:B------:R-:W-:-:S04]  /*0410*/  UISETP.NE.AND.EX UP0, UPT, UR7, URZ, UPT, UP0 ;  /* 0x000000ff0700728c */ /* 0x000fc8000bf05300 */
[----:B------:R-:W-:-:S04]  /*0420*/  UISETP.EQ.OR.EX UP3, UPT, UR5, URZ, !UP0, UP1 ;  /* 0x000000ff0500728c */ /* 0x000fc8000c762710 */
[----:B------:R-:W-:-:S05]  /*0430*/  UP2UR UR50, UPR, URZ, 0x8 ;  /* 0x00000008ff327883 */ /* 0x000fca0008000000 */
[----:B------:R-:W-:Y:S07]  /*0440*/  BRA.U !UP3, `(.L_x_8) ;  /* 0x000000010b207547 */ /* 0x000fee000b800000 */
[----:B------:R-:W-:Y:S01]  /*0450*/  UISETP.NE.U32.AND UP2, UPT, UR4, URZ, UPT ;  /* 0x000000ff0400728c */ /* 0x000fe2000bf45070 */
[----:B-----5:R-:W-:Y:S01]  /*0460*/  FSETP.NEU.AND P0, PT, R81, RZ, PT ;  /* 0x000000ff5100720b */ /* 0x020fe20003f0d000 */
[----:B------:R-:W-:Y:S02]  /*0470*/  USEL UR4, URZ, 0xffffffff, UP0 ;  /* 0xffffffffff047887 */ /* 0x000fe40008000000 */
[----:B------:R-:W-:-:S10]  /*0480*/  UISETP.NE.AND.EX UP2, UPT, UR5, URZ, UPT, UP2 ;  /* 0x000000ff0500728c */ /* 0x000fd4000bf45320 */
[----:B------:R-:W-:Y:S01]  /*0490*/  VOTEU.ANY UP1, P0 ;  /* 0x0000000000ff7886 */ /* 0x000fe20000020100 */
[----:B------:R-:W-:-:S04]  /*04a0*/  @!UP2 USEL UR4, URZ, 0xffffffff, UP1 ;  /* 0xffffffffff04a887 */ /* 0x000fc80008800000 */
[----:B------:R-:W-:-:S04]  /*04b0*/  ULOP3.LUT UR4, UR4, 0x1, URZ, 0xc0, !UPT ;  /* 0x0000000104047892 */ /* 0x000fc8000f8ec0ff */
[----:B------:R-:W-:-:S11]  /*04c0*/  UISETP.NE.U32.AND UP2, UPT, UR4, 0x1, UPT ;  /* 0x000000010400788c */ /* 0x000fd6000bf45070 */
.L_x_8:
[----:B-1----:R-:W1:Y:S01]  /*04d0*/  SHFL.IDX PT, R2, R173, RZ, 0x1f ;  /* 0x00001fffad027589 */ /* 0x002e6200000e0000 */
[----:B------:R-:W-:-:S04]  /*04e0*/  UISETP.NE.AND UP1, UPT, UR8, 0x2, UPT ;  /* 0x000000020800788c */ /* 0x000fc8000bf25270 */
[----:B------:R-:W-:Y:S01]  /*04f0*/  USEL UR6, URZ, 0x1, UP1 ;  /* 0x00000001ff067887 */ /* 0x000fe20008800000 */
[----:B-1----:R-:W-:-:S13]  /*0500*/  ISETP.NE.AND P0, PT, R2, RZ, PT ;  /* 0x000000ff0200720c */ /* 0x002fda0003f05270 */
[----:B------:R-:W-:Y:S05]  /*0510*/  @P0 BRA `(.L_x_9) ;  /* 0x0000000000400947 */ /* 0x000fea0003800000 */
[----:B------:R-:W1:Y:S01]  /*0520*/  S2UR UR5, SR_CgaCtaId ;  /* 0x00000000000579c3 */ /* 0x000e620000008800 */
[----:B------:R-:W-:Y:S01]  /*0530*/  UMOV UR7, 0x400 ;  /* 0x0000040000077882 */ /* 0x000fe20000000000 */
[----:B------:R-:W-:Y:S01]  /*0540*/  UMOV UR4, 0x1 ;  /* 0x0000000100047882 */ /* 0x000fe20000000000 */
[----:B------:R-:W-:Y:S01]  /*0550*/  ELECT P0, URZ, PT ;  /* 0x0000000000ff782f */ /* 0x000fe20003800000 */
[----:B------:R-:W-:-:S04]  /*0560*/  UIADD3 UR10, UPT, UPT, -UR4, 0x100000, URZ ;  /* 0x00100000040a7890 */ /* 0x000fc8000fffe1ff */
[----:B------:R-:W-:Y:S02]  /*0570*/  USHF.L.U32 UR11, UR10, 0xb, URZ ;  /* 0x0000000b0a0b7899 */ /* 0x000fe400080006ff */
[----:B------:R-:W-:Y:S02]  /*0580*/  USHF.L.U32 UR10, UR10, 0x1, URZ ;  /* 0x000000010a0a7899 */ /* 0x000fe400080006ff */
[----:B-1----:R-:W-:Y:S01]  /*0590*/  ULEA UR5, UR5, UR7, 0x18 ;  /* 0x0000000705057291 */ /* 0x002fe2000f8ec0ff */
[----:B------:R-:W1:Y:S11]  /*05a0*/  FENCE.VIEW.ASYNC.S ;  /* 0x00000000000073c6 */ /* 0x000e760000000000 */
[----:B-1----:R1:W3:Y:S01]  /*05b0*/  SYNCS.EXCH.64 URZ, [UR5], UR10 ;  /* 0x0000000a05ff75b2 */ /* 0x0022e20008000100 */
[----:B------:R1:W4:Y:S01]  /*05c0*/  SYNCS.EXCH.64 URZ, [UR5+0x18], UR10 ;  /* 0x0000180a05ff75b2 */ /* 0x0003220008000100 */
[----:B------:R1:W1:Y:S01]  /*05d0*/  SYNCS.EXCH.64 URZ, [UR5+0x8], UR10 ;  /* 0x0000080a05ff75b2 */ /* 0x0002620008000100 */
[----:B------:R1:W1:Y:S01]  /*05e0*/  SYNCS.EXCH.64 URZ, [UR5+0x20], UR10 ;  /* 0x0000200a05ff75b2 */ /* 0x0002620008000100 */
[----:B------:R1:W1:Y:S01]  /*05f0*/  SYNCS.EXCH.64 URZ, [UR5+0x10], UR10 ;  /* 0x0000100a05ff75b2 */ /* 0x0002620008000100 */
[----:B------:R1:W1:Y:S01]  /*0600*/  SYNCS.EXCH.64 URZ, [UR5+0x28], UR10 ;  /* 0x0000280a05ff75b2 */ /* 0x0002620008000100 */
[----:B------:R-:W-:Y:S01]  /*0610*/  NOP ;  /* 0x0000000000007918 */ /* 0x000fe20000000000 */
.L_x_9:
[----:B------:R-:W2:Y:S01]  /*0620*/  SHFL.IDX PT, R2, R173, RZ, 0x1f ;  /* 0x00001fffad027589 */ /* 0x000ea200000e0000 */
[----:B------:R-:W-:Y:S01]  /*0630*/  NOP ;  /* 0x0000000000007918 */ /* 0x000fe20000000000 */
[----:B--2---:R-:W-:-:S13]  /*0640*/  ISETP.NE.AND P0, PT, R2, 0x1, PT ;  /* 0x000000010200780c */ /* 0x004fda0003f05270 */
[----:B------:R-:W-:Y:S05]  /*0650*/  @P0 BRA `(.L_x_10) ;  /* 0x0000000000580947 */ /* 0x000fea0003800000 */
[----:B------:R-:W2:Y:S01]  /*0660*/  S2UR UR7, SR_CgaCtaId ;  /* 0x00000000000779c3 */ /* 0x000ea20000008800 */
[----:B------:R-:W-:Y:S01]  /*0670*/  UMOV UR9, 0x400 ;  /* 0x0000040000097882 */ /* 0x000fe20000000000 */
[----:B-1----:R-:W-:Y:S01]  /*0680*/  UMOV UR5, 0x20 ;  /* 0x0000002000057882 */ /* 0x002fe20000000000 */
[----:B------:R-:W-:Y:S01]  /*0690*/  UMOV UR4, 0x80 ;  /* 0x0000008000047882 */ /* 0x000fe20000000000 */
[----:B------:R-:W-:-:S04]  /*06a0*/  UIADD3 UR10, UPT, UPT, -UR5, 0x100000, URZ ;  /* 0x00100000050a7890 */ /* 0x000fc8000fffe1ff */
[----:B------:R-:W-:Y:S02]  /*06b0*/  USHF.L.U32 UR11, UR10, 0xb, URZ ;  /* 0x0000000b0a0b7899 */ /* 0x000fe400080006ff */
[----:B------:R-:W-:Y:S02]  /*06c0*/  USHF.L.U32 UR10, UR10, 0x1, URZ ;  /* 0x000000010a0a7899 */ /* 0x000fe400080006ff */
[----:B------:R-:W-:-:S04]  /*06d0*/  UIADD3 UR4, UPT, UPT, -UR4, 0x100000, URZ ;  /* 0x0010000004047890 */ /* 0x000fc8000fffe1ff */
[----:B------:R-:W-:Y:S02]  /*06e0*/  USHF.L.U32 UR5, UR4, 0xb, URZ ;  /* 0x0000000b04057899 */ /* 0x000fe400080006ff */
[----:B------:R-:W-:Y:S01]  /*06f0*/  USHF.L.U32 UR4, UR4, 0x1, URZ ;  /* 0x0000000104047899 */ /* 0x000fe200080006ff */
[----:B------:R-:W-:Y:S01]  /*0700*/  ELECT P0, URZ, PT ;  /* 0x0000000000ff782f */ /* 0x000fe20003800000 */
[----:B--2---:R-:W-:Y:S01]  /*0710*/  ULEA UR7, UR7, UR9, 0x18 ;  /* 0x0000000907077291 */ /* 0x004fe2000f8ec0ff */
[----:B------:R-:W1:Y:S11]  /*0720*/  FENCE.VIEW.ASYNC.S ;  /* 0x00000000000073c6 */ /* 0x000e760000000000 */
[----:B-1----:R2:W1:Y:S01]  /*0730*/  SYNCS.EXCH.64 URZ, [UR7+0x30], UR10 ;  /* 0x0000300a07ff75b2 */ /* 0x0024620008000100 */
[----:B------:R2:W1:Y:S01]  /*0740*/  SYNCS.EXCH.64 URZ, [UR7+0x50], UR4 ;  /* 0x0000500407ff75b2 */ /* 0x0004620008000100 */
[----:B------:R2:W1:Y:S01]  /*0750*/  SYNCS.EXCH.64 URZ, [UR7+0x38], UR10 ;  /* 0x0000380a07ff75b2 */ /* 0x0004620008000100 */
[----:B------:R2:W1:Y:S01]  /*0760*/  SYNCS.EXCH.64 URZ, [UR7+0x58], UR4 ;  /* 0x0000580407ff75b2 */ /* 0x0004620008000100 */
[----:B------:R2:W1:Y:S01]  /*0770*/  SYNCS.EXCH.64 URZ, [UR7+0x40], UR10 ;  /* 0x0000400a07ff75b2 */ /* 0x0004620008000100 */
[----:B------:R2:W1:Y:S01]  /*0780*/  SYNCS.EXCH.64 URZ, [UR7+0x60], UR4 ;  /* 0x0000600407ff75b2 */ /* 0x0004620008000100 */
[----:B------:R2:W1:Y:S01]  /*0790*/  SYNCS.EXCH.64 URZ, [UR7+0x48], UR10 ;  /* 0x0000480a07ff75b2 */ /* 0x0004620008000100 */
[----:B------:R2:W1:Y:S02]  /*07a0*/  SYNCS.EXCH.64 URZ, [UR7+0x68], UR4 ;  /* 0x0000680407ff75b2 */ /* 0x0004640008000100 */
[----:B--2---:R-:W-:Y:S01]  /*07b0*/  NOP ;  /* 0x0000000000007918 */ /* 0x004fe20000000000 */
.L_x_10:
[----:B------:R-:W2:Y:S01]  /*07c0*/  SHFL.IDX PT, R2, R173, RZ, 0x1f ;  /* 0x00001fffad027589 */ /* 0x000ea200000e0000 */
[----:B------:R-:W-:Y:S01]  /*07d0*/  NOP ;  /* 0x0000000000007918 */ /* 0x000fe20000000000 */
[----:B--2---:R-:W-:-:S13]  /*07e0*/  ISETP.NE.AND P0, PT, R2, 0x3, PT ;  /* 0x000000030200780c */ /* 0x004fda0003f05270 */
[----:B------:R-:W-:Y:S05]  /*07f0*/  @P0 BRA `(.L_x_11) ;  /* 0x0000000000300947 */ /* 0x000fea0003800000 */
[----:B-1----:R-:W1:Y:S01]  /*0800*/  S2UR UR5, SR_CgaCtaId ;  /* 0x00000000000579c3 */ /* 0x002e620000008800 */
        /* <DEDUP_REMOVED lines=8> */
[----:B-1----:R2:W1:Y:S01]  /*0890*/  SYNCS.EXCH.64 URZ, [UR5+0x70], UR10 ;  /* 0x0000700a05ff75b2 */ /* 0x0024620008000100 */
[----:B------:R2:W1:Y:S02]  /*08a0*/  SYNCS.EXCH.64 URZ, [UR5+0x78], UR10 ;  /* 0x0000780a05ff75b2 */ /* 0x0004640008000100 */
[----:B--2---:R-:W-:Y:S01]  /*08b0*/  NOP ;  /* 0x0000000000007918 */ /* 0x004fe20000000000 */
.L_x_11:
[----:B------:R-:W2:Y:S01]  /*08c0*/  SHFL.IDX PT, R2, R173, RZ, 0x1f ;  /* 0x00001fffad027589 */ /* 0x000ea200000e0000 */
[----:B------:R-:W-:Y:S01]  /*08d0*/  NOP ;  /* 0x0000000000007918 */ /* 0x000fe20000000000 */
[----:B--2---:R-:W-:-:S13]  /*08e0*/  ISETP.NE.AND P0, PT, R2, 0x4, PT ;  /* 0x000000040200780c */ /* 0x004fda0003f05270 */
[----:B------:R-:W-:Y:S05]  /*08f0*/  @P0 BRA `(.L_x_12) ;  /* 0x00000000004c0947 */ /* 0x000fea0003800000 */
[----:B-1----:R-:W1:Y:S01]  /*0900*/  S2UR UR5, SR_CgaCtaId ;  /* 0x00000000000579c3 */ /* 0x002e620000008800 */
[----:B------:R-:W-:Y:S01]  /*0910*/  UMOV UR9, 0x100 ;  /* 0x0000010000097882 */ /* 0x000fe20000000000 */
[----:B------:R-:W-:Y:S01]  /*0920*/  UMOV UR7, 0x400 ;  /* 0x0000040000077882 */ /* 0x000fe20000000000 */
[----:B------:R-:W-:Y:S01]  /*0930*/  USEL UR9, UR9, 0xe0, UP2 ;  /* 0x000000e009097887 */ /* 0x000fe20009000000 */
[----:B------:R-:W-:Y:S01]  /*0940*/  UMOV UR4, 0x1 ;  /* 0x0000000100047882 */ /* 0x000fe20000000000 */
[----:B------:R-:W-:Y:S01]  /*0950*/  ELECT P0, URZ, PT ;  /* 0x0000000000ff782f */ /* 0x000fe20003800000 */
[----:B------:R-:W-:-:S04]  /*0960*/  UIADD3 UR10, UPT, UPT, -UR4, 0x100000, URZ ;  /* 0x00100000040a7890 */ /* 0x000fc8000fffe1ff */
[----:B------:R-:W-:Y:S02]  /*0970*/  USHF.L.U32 UR11, UR10, 0xb, URZ ;  /* 0x0000000b0a0b7899 */ /* 0x000fe400080006ff */
[----:B------:R-:W-:Y:S02]  /*0980*/  USHF.L.U32 UR10, UR10, 0x1, URZ ;  /* 0x000000010a0a7899 */ /* 0x000fe400080006ff */
[----:B------:R-:W-:-:S04]  /*0990*/  UIADD3 UR12, UPT, UPT, -UR9, 0x100000, URZ ;  /* 0x00100000090c7890 */ /* 0x000fc8000fffe1ff */
[----:B------:R-:W-:Y:S02]  /*09a0*/  USHF.L.U32 UR13, UR12, 0xb, URZ ;  /* 0x0000000b0c0d7899 */ /* 0x000fe400080006ff */
[----:B------:R-:W-:Y:S02]  /*09b0*/  USHF.L.U32 UR12, UR12, 0x1, URZ ;  /* 0x000000010c0c7899 */ /* 0x000fe400080006ff */
[----:B-1----:R-:W-:Y:S01]  /*09c0*/  ULEA UR5, UR5, UR7, 0x18 ;  /* 0x0000000705057291 */ /* 0x002fe2000f8ec0ff */
[----:B------:R-:W1:Y:S11]  /*09d0*/  FENCE.VIEW.ASYNC.S ;  /* 0x00000000000073c6 */ /* 0x000e760000000000 */
[----:B-1----:R2:W1:Y:S01]  /*09e0*/  SYNCS.EXCH.64 URZ, [UR5+0x80], UR10 ;  /* 0x0000800a05ff75b2 */ /* 0x0024620008000100 */
[----:B------:R2:W1:Y:S01]  /*09f0*/  SYNCS.EXCH.64 URZ, [UR5+0x90], UR12 ;  /* 0x0000900c05ff75b2 */ /* 0x0004620008000100 */
[----:B------:R2:W1:Y:S01]  /*0a00*/  SYNCS.EXCH.64 URZ, [UR5+0x88], UR10 ;  /* 0x0000880a05ff75b2 */ /* 0x0004620008000100 */
[----:B------:R2:W1:Y:S02]  /*0a10*/  SYNCS.EXCH.64 URZ, [UR5+0x98], UR12 ;  /* 0x0000980c05ff75b2 */ /* 0x0004640008000100 */
[----:B--2---:R-:W-:Y:S01]  /*0a20*/  NOP ;  /* 0x0000000000007918 */ /* 0x004fe20000000000 */
.L_x_12:
        /* <DEDUP_REMOVED lines=20> */
[----:B------:R2:W1:Y:S02]  /*0b70*/  SYNCS.EXCH.64 URZ, [UR7+0xb8], UR4 ;  /* 0x0000b80407ff75b2 */ /* 0x0004640008000100 */
[----:B--2---:R-:W-:Y:S01]  /*0b80*/  NOP ;  /* 0x0000000000007918 */ /* 0x004fe20000000000 */
.L_x_13:
        /* <DEDUP_REMOVED lines=18> */
.L_x_14:
[----:B-1----:R-:W1:Y:S01]  /*0cb0*/  S2UR UR5, SR_CTAID.X ;  /* 0x00000000000579c3 */ /* 0x002e620000002500 */
[----:B------:R-:W-:-:S05]  /*0cc0*/  CS2R.32 R170, SR_CgaSize ;  /* 0x0000000000aa7805 */ /* 0x000fca0000008a00 */
[----:B------:R-:W-:-:S05]  /*0cd0*/  IMAD R170, R170, -0xa0, RZ ;  /* 0xffffff60aaaa7824 */ /* 0x000fca00078e02ff */
[----:B------:R-:W-:-:S14]  /*0ce0*/  R2UR UR9, R170 ;  /* 0x00000000aa0972ca */ /* 0x000fdc00000e0000 */
[----:B------:R-:W2:Y:S01]  /*0cf0*/  LDCU UR9, c[0x0][UR9+0x2b0] ;  /* 0x00005600090977ac */ /* 0x000ea20008000800 */
[----:B------:R-:W-:Y:S01]  /*0d00*/  NOP ;  /* 0x0000000000007918 */ /* 0x000fe20000000000 */
[----:B------:R-:W-:-:S05]  /*0d10*/  CS2R.32 R170, SR_CgaSize ;  /* 0x0000000000aa7805 */ /* 0x000fca0000008a00 */
[----:B------:R-:W-:-:S05]  /*0d20*/  IMAD R170, R170, -0xa0, RZ ;  /* 0xffffff60aaaa7824 */ /* 0x000fca00078e02ff */
[----:B------:R-:W-:-:S14]  /*0d30*/  R2UR UR7, R170 ;  /* 0x00000000aa0772ca */ /* 0x000fdc00000e0000 */
[----:B------:R-:W3:Y:S01]  /*0d40*/  LDCU UR7, c[0x0][UR7+0x2b4] ;  /* 0x00005680070777ac */ /* 0x000ee20008000800 */
[----:B------:R-:W4:Y:S08]  /*0d50*/  S2UR UR4, SR_CTAID.Y ;  /* 0x00000000000479c3 */ /* 0x000f300000002600 */
[----:B------:R-:W3:Y:S01]  /*0d60*/  LDC R9, c[0x0][0xb24] ;  /* 0x0002c900ff097b82 */ /* 0x000ee20000000800 */
[----:B-1----:R-:W-:-:S02]  /*0d70*/  I2FP.F32.U32 R5, UR5 ;  /* 0x0000000500057c45 */ /* 0x002fc40008201000 */
[----:B------:R-:W-:-:S05]  /*0d80*/  CS2R.32 R3, SR_CgaSize ;  /* 0x0000000000037805 */ /* 0x000fca0000008a00 */
[----:B------:R-:W-:-:S06]  /*0d90*/  IMAD R3, R3, -0xa0, RZ ;  /* 0xffffff6003037824 */ /* 0x000fcc00078e02ff */
[----:B------:R-:W1:Y:S01]  /*0da0*/  LDC R3, c[0x0][R3+0x2a0] ;  /* 0x0000a80003037b82 */ /* 0x000e620000000800 */
[----:B------:R-:W-:Y:S01]  /*0db0*/  MOV R21, UR5 ;  /* 0x0000000500157c02 */ /* 0x000fe20008000f00 */
[----:B--2---:R-:W-:Y:S01]  /*0dc0*/  FMUL R5, R5, UR9 ;  /* 0x0000000905057c20 */ /* 0x004fe20008400000 */
[----:B----4-:R-:W-:Y:S02]  /*0dd0*/  I2FP.F32.U32 R4, UR4 ;  /* 0x0000000400047c45 */ /* 0x010fe40008201000 */
[----:B------:R-:W-:-:S05]  /*0de0*/  CS2R.32 R2, SR_CgaSize ;  /* 0x0000000000027805 */ /* 0x000fca0000008a00 */
[----:B------:R-:W-:-:S06]  /*0df0*/  IMAD R2, R2, -0xa0, RZ ;  /* 0xffffff6002027824 */ /* 0x000fcc00078e02ff */
[----:B------:R-:W2:Y:S01]  /*0e00*/  LDC R2, c[0x0][R2+0x2a4] ;  /* 0x0000a90002027b82 */ /* 0x000ea20000000800 */
[----:B------:R-:W4:Y:S01]  /*0e10*/  F2I.U32.TRUNC.NTZ R170, R5 ;  /* 0x0000000500aa7305 */ /* 0x000f22000020f000 */
[----:B------:R-:W-:Y:S01]  /*0e20*/  MOV R20, UR4 ;  /* 0x0000000400147c02 */ /* 0x000fe20008000f00 */
[----:B---3--:R-:W-:-:S05]  /*0e30*/  FMUL R4, R4, UR7 ;  /* 0x0000000704047c20 */ /* 0x008fca0008400000 */
[----:B------:R-:W-:Y:S01]  /*0e40*/  BAR.SYNC.DEFER_BLOCKING 0x0 ;  /* 0x0000000000007b1d */ /* 0x000fe20000010000 */
[----:B------:R-:W-:-:S05]  /*0e50*/  ISETP.GE.AND P0, PT, R9, 0x1, PT ;  /* 0x000000010900780c */ /* 0x000fca0003f06270 */
[----:B------:R-:W3:Y:S02]  /*0e60*/  F2I.U32.TRUNC.NTZ R147, R4 ;  /* 0x0000000400937305 */ /* 0x000ee4000020f000 */
[----:B------:R-:W2:Y:S01]  /*0e70*/  S2UR UR36, SR_CTAID.Z ;  /* 0x00000000002479c3 */ /* 0x000ea20000002700 */
[----:B----4-:R-:W-:-:S05]  /*0e80*/  IADD3 R170, PT, PT, -R170, RZ, RZ ;  /* 0x000000ffaaaa7210 */ /* 0x010fca0007ffe1ff */
[----:B-1----:R-:W-:Y:S01]  /*0e90*/  IMAD R170, R3, R170, UR5 ;  /* 0x0000000503aa7e24 */ /* 0x002fe2000f8e02aa */
[----:B---3--:R-:W-:-:S05]  /*0ea0*/  IADD3 R147, PT, PT, -R147, RZ, RZ ;  /* 0x000000ff93937210 */ /* 0x008fca0007ffe1ff */
[----:B--2---:R-:W-:Y:S01]  /*0eb0*/  IMAD R147, R2, R147, UR4 ;  /* 0x0000000402937e24 */ /* 0x004fe2000f8e0293 */
[----:B------:R-:W-:Y:S06]  /*0ec0*/  @!P0 BRA `(.L_x_15) ;  /* 0x0000000000b88947 */ /* 0x000fec0003800000 */
[----:B------:R-:W1:Y:S01]  /*0ed0*/  LDC.64 R4, c[0x0][0xb18] ;  /* 0x0002c600ff047b82 */ /* 0x000e620000000a00 */
[----:B------:R-:W-:-:S07]  /*0ee0*/  ISETP.NE.AND P0, PT, R9, 0x1, PT ;  /* 0x000000010900780c */ /* 0x000fce0003f05270 */
[----:B------:R-:W2:Y:S08]  /*0ef0*/  LDC R10, c[0x0][0xb0c] ;  /* 0x0002c300ff0a7b82 */ /* 0x000eb00000000800 */
[----:B------:R-:W3:Y:S08]  /*0f00*/  LDC R11, c[0x0][0x370] ;  /* 0x0000dc00ff0b7b82 */ /* 0x000ef00000000800 */
[----:B------:R-:W4:Y:S01]  /*0f10*/  LDC R12, c[0x0][0x374] ;  /* 0x0000dd00ff0c7b82 */ /* 0x000f220000000800 */
[----:B-1----:R-:W-:-:S07]  /*0f20*/  ISETP.NE.AND P1, PT, R4, 0x1, PT ;  /* 0x000000010400780c */ /* 0x002fce0003f25270 */
[----:B------:R-:W3:Y:S01]  /*0f30*/  LDC.64 R6, c[0x0][0xb10] ;  /* 0x0002c400ff067b82 */ /* 0x000ee20000000a00 */
[----:B--2---:R-:W-:-:S07]  /*0f40*/  ISETP.NE.AND P2, PT, R10, 0x1, PT ;  /* 0x000000010a00780c */ /* 0x004fce0003f45270 */
[----:B------:R-:W1:Y:S08]  /*0f50*/  LDC R8, c[0x0][0xb20] ;  /* 0x0002c800ff087b82 */ /* 0x000e700000000800 */
[----:B------:R-:W2:Y:S01]  /*0f60*/  LDC.64 R2, c[0x0][0xb28] ;  /* 0x0002ca00ff027b82 */ /* 0x000ea20000000a00 */
[----:B----4-:R-:W-:-:S04]  /*0f70*/  IMAD.HI.U32 R13, R12, R5, RZ ;  /* 0x000000050c0d7227 */ /* 0x010fc800078e00ff */
[----:B------:R-:W-:-:S04]  /*0f80*/  IMAD.HI.U32 R5, R20, R5, RZ ;  /* 0x0000000514057227 */ /* 0x000fc800078e00ff */
[----:B---3--:R-:W-:-:S04]  /*0f90*/  IMAD.HI.U32 R14, R11, R6, RZ ;  /* 0x000000060b0e7227 */ /* 0x008fc800078e00ff */
[C---:B------:R-:W-:Y:S01]  /*0fa0*/  IMAD.HI.U32 R16, R21.reuse, R6, RZ ;  /* 0x0000000615107227 */ /* 0x040fe200078e00ff */
[-C--:B------:R-:W-:Y:S02]  /*0fb0*/  @P2 SHF.R.U32.HI R11, RZ, R7.reuse, R14 ;  /* 0x00000007ff0b2219 */ /* 0x080fe4000001160e */
[-C--:B-1----:R-:W-:Y:S02]  /*0fc0*/  @P1 SHF.R.U32.HI R12, RZ, R8.reuse, R13 ;  /* 0x00000008ff0c1219 */ /* 0x082fe4000001160d */
[----:B------:R-:W-:Y:S02]  /*0fd0*/  SHF.R.U32.HI R5, RZ, R8, R5 ;  /* 0x00000008ff057219 */ /* 0x000fe40000011605 */
[----:B------:R-:W-:Y:S02]  /*0fe0*/  SHF.R.U32.HI R16, RZ, R7, R16 ;  /* 0x00000007ff107219 */ /* 0x000fe40000011610 */
[----:B------:R-:W-:Y:S01]  /*0ff0*/  SEL R5, R20, R5, !P1 ;  /* 0x0000000514057207 */ /* 0x000fe20004800000 */
[----:B--2---:R-:W-:Y:S01]  /*1000*/  IMAD.HI.U32 R14, R12, R2, RZ ;  /* 0x000000020c0e7227 */ /* 0x004fe200078e00ff */
[----:B------:R-:W-:-:S02]  /*1010*/  SEL R7, R21, R16, !P2 ;  /* 0x0000001015077207 */ /* 0x000fc40005000000 */
[----:B------:R-:W-:Y:S01]  /*1020*/  IADD3 R13, PT, PT, -R5, RZ, RZ ;  /* 0x000000ff050d7210 */ /* 0x000fe20007ffe1ff */
[----:B------:R-:W-:Y:S01]  /*1030*/  IMAD.HI.U32 R6, R11, R2, RZ ;  /* 0x000000020b067227 */ /* 0x000fe200078e00ff */
[----:B------:R-:W-:-:S03]  /*1040*/  @P0 SHF.R.U32.HI R12, RZ, R3, R14 ;  /* 0x00000003ff0c0219 */ /* 0x000fc6000001160e */
[----:B------:R-:W-:Y:S01]  /*1050*/  IMAD R13, R4, R13, R20 ;  /* 0x0000000d040d7224 */ /* 0x000fe200078e0214 */
[----:B------:R-:W-:Y:S01]  /*1060*/  @P0 SHF.R.U32.HI R11, RZ, R3, R6 ;  /* 0x00000003ff0b0219 */ /* 0x000fe20000011606 */
[----:B------:R-:W-:-:S04]  /*1070*/  IMAD R12, R12, R9, RZ ;  /* 0x000000090c0c7224 */ /* 0x000fc800078e02ff */
[----:B------:R-:W-:Y:S01]  /*1080*/  IMAD R6, R11, R9, RZ ;  /* 0x000000090b067224 */ /* 0x000fe200078e02ff */
[----:B------:R-:W-:-:S04]  /*1090*/  ISETP.GE.AND P1, PT, R5, R12, PT ;  /* 0x0000000c0500720c */ /* 0x000fc80003f26270 */
[----:B------:R-:W-:Y:S01]  /*10a0*/  ISETP.GE.OR P1, PT, R7, R6, P1 ;  /* 0x000000060700720c */ /* 0x000fe20000f26670 */
[----:B------:R-:W-:-:S05]  /*10b0*/  IMAD.HI.U32 R6, R5, R2, RZ ;  /* 0x0000000205067227 */ /* 0x000fca00078e00ff */
[----:B------:R-:W-:-:S04]  /*10c0*/  SHF.R.U32.HI R6, RZ, R3, R6 ;  /* 0x00000003ff067219 */ /* 0x000fc80000011606 */
[----:B------:R-:W-:-:S03]  /*10d0*/  SEL R6, R5, R6, !P0 ;  /* 0x0000000605067207 */ /* 0x000fc60004000000 */
[----:B------:R-:W-:Y:S01]  /*10e0*/  @!P1 IMAD.HI.U32 R8, R7, R2, RZ ;  /* 0x0000000207089227 */ /* 0x000fe200078e00ff */
[----:B------:R-:W-:-:S04]  /*10f0*/  IADD3 R2, PT, PT, -R6, RZ, RZ ;  /* 0x000000ff06027210 */ /* 0x000fc80007ffe1ff */
[----:B------:R-:W-:Y:S01]  /*1100*/  @!P1 SHF.R.U32.HI R8, RZ, R3, R8 ;  /* 0x00000003ff089219 */ /* 0x000fe20000011608 */
[----:B------:R-:W-:-:S03]  /*1110*/  IMAD R2, R9, R2, R5 ;  /* 0x0000000209027224 */ /* 0x000fc600078e0205 */
[----:B------:R-:W-:-:S05]  /*1120*/  @!P1 SEL R3, R7, R8, !P0 ;  /* 0x0000000807039207 */ /* 0x000fca0004000000 */
[--C-:B------:R-:W-:Y:S02]  /*1130*/  @!P1 IMAD.IADD R6, R6, 0x1, -R3.reuse ;  /* 0x0000000106069824 */ /* 0x100fe400078e0a03 */
[----:B------:R-:W-:Y:S01]  /*1140*/  @!P1 IMAD R3, R2, R11, R3 ;  /* 0x0000000b02039224 */ /* 0x000fe200078e0203 */
[----:B------:R-:W-:Y:S01]  /*1150*/  IADD3 R2, PT, PT, -R7, RZ, RZ ;  /* 0x000000ff07027210 */ /* 0x000fe20007ffe1ff */
[----:B------:R-:W-:Y:S02]  /*1160*/  @!P1 IMAD R5, R6, R9, R7 ;  /* 0x0000000906059224 */ /* 0x000fe400078e0207 */
[----:B------:R-:W-:Y:S02]  /*1170*/  @!P1 IMAD.MOV.U32 R7, RZ, RZ, R3 ;  /* 0x000000ffff079224 */ /* 0x000fe400078e0003 */
[----:B------:R-:W-:Y:S02]  /*1180*/  IMAD R2, R10, R2, R21 ;  /* 0x000000020a027224 */ /* 0x000fe400078e0215 */
[----:B------:R-:W-:-:S02]  /*1190*/  IMAD R20, R5, R4, R13 ;  /* 0x0000000405147224 */ /* 0x000fc400078e020d */
[----:B------:R-:W-:Y:S02]  /*11a0*/  IMAD R21, R7, R10, R2 ;  /* 0x0000000a07157224 */ /* 0x000fe400078e0202 */
.L_x_15:
[----:B------:R-:W1:Y:S01]  /*11b0*/  LDCU UR4, c[0x0][0xb30] ;  /* 0x00016600ff0477ac */ /* 0x000e620008000800 */
[----:B------:R-:W2:Y:S08]  /*11c0*/  S2UR UR37, SR_CgaCtaId ;  /* 0x00000000002579c3 */ /* 0x000eb00000008800 */
[----:B------:R-:W3:Y:S01]  /*11d0*/  LDC R72, c[0x0][0xb24] ;  /* 0x0002c900ff487b82 */ /* 0x000ee20000000800 */
[----:B-1----:R-:W-:-:S09]  /*11e0*/  UISETP.NE.AND UP1, UPT, UR4, 0x1, UPT ;  /* 0x000000010400788c */ /* 0x002fd2000bf25270 */
[----:B--2---:R-:W-:Y:S05]  /*11f0*/  BRA.U UP1, `(.L_x_16) ;  /* 0x0000000101407547 */ /* 0x004fea000b800000 */
[----:B------:R-:W1:Y:S08]  /*1200*/  LDC.64 R4, c[0x0][0xb10] ;  /* 0x0002c400ff047b82 */ /* 0x000e700000000a00 */
[----:B------:R-:W2:Y:S08]  /*1210*/  LDC.64 R2, c[0x0][0xb18] ;  /* 0x0002c600ff027b82 */ /* 0x000eb00000000a00 */
[----:B------:R-:W4:Y:S08]  /*1220*/  LDC R6, c[0x0][0xb20] ;  /* 0x0002c800ff067b82 */ /* 0x000f300000000800 */
[----:B------:R-:W3:Y:S01]  /*1230*/  LDC R8, c[0x0][0xb0c] ;  /* 0x0002c300ff087b82 */ /* 0x000ee20000000800 */
[----:B-1----:R-:W-:-:S05]  /*1240*/  IMAD.HI.U32 R4, R21, R4, RZ ;  /* 0x0000000415047227 */ /* 0x002fca00078e00ff */
[----:B------:R-:W-:Y:S01]  /*1250*/  SHF.R.U32.HI R4, RZ, R5, R4 ;  /* 0x00000005ff047219 */ /* 0x000fe20000011604 */
[----:B--2---:R-:W-:Y:S01]  /*1260*/  IMAD.HI.U32 R3, R20, R3, RZ ;  /* 0x0000000314037227 */ /* 0x004fe200078e00ff */
[----:B------:R-:W-:-:S04]  /*1270*/  ISETP.NE.AND P0, PT, R2, 0x1, PT ;  /* 0x000000010200780c */ /* 0x000fc80003f05270 */
[----:B----4-:R-:W-:-:S04]  /*1280*/  SHF.R.U32.HI R3, RZ, R6, R3 ;  /* 0x00000006ff037219 */ /* 0x010fc80000011603 */
[----:B------:R-:W-:Y:S02]  /*1290*/  SEL R3, R20, R3, !P0 ;  /* 0x0000000314037207 */ /* 0x000fe40004000000 */
[----:B---3--:R-:W-:-:S04]  /*12a0*/  ISETP.NE.AND P1, PT, R8, 0x1, PT ;  /* 0x000000010800780c */ /* 0x008fc80003f25270 */
[----:B------:R-:W-:-:S05]  /*12b0*/  SEL R4, R21, R4, !P1 ;  /* 0x0000000415047207 */ /* 0x000fca0004800000 */
[----:B------:R-:W-:Y:S02]  /*12c0*/  IMAD.IADD R5, R3, 0x1, -R4 ;  /* 0x0000000103057824 */ /* 0x000fe400078e0a04 */
[----:B------:R-:W-:Y:S02]  /*12d0*/  IMAD.IADD R3, R4, 0x1, -R3 ;  /* 0x0000000104037824 */ /* 0x000fe400078e0a03 */
[----:B------:R-:W-:Y:S02]  /*12e0*/  IMAD R21, R5, R8, R21 ;  /* 0x0000000805157224 */ /* 0x000fe400078e0215 */
[----:B------:R-:W-:-:S07]  /*12f0*/  IMAD R20, R3, R2, R20 ;  /* 0x0000000203147224 */ /* 0x000fce00078e0214 */
.L_x_16:
[----:B------:R-:W-:Y:S01]  /*1300*/  BAR.SYNC.DEFER_BLOCKING 0x0 ;  /* 0x0000000000007b1d */ /* 0x000fe20000010000 */
[----:B------:R-:W-:Y:S01]  /*1310*/  UISETP.NE.AND UP1, UPT, UR8, 0x2, UPT ;  /* 0x000000020800788c */ /* 0x000fe2000bf25270 */
[----:B------:R-:W-:Y:S02]  /*1320*/  ISETP.NE.OR P5, PT, R0, 0x2, !P5 ;  /* 0x000000020000780c */ /* 0x000fe40006fa5670 */
[----:B------:R-:W-:-:S06]  /*1330*/  LOP3.LUT R2, R185, 0x1f, RZ, 0xc0, !PT ;  /* 0x0000001fb9027812 */ /* 0x000fcc00078ec0ff */
[----:B------:R-:W-:Y:S05]  /*1340*/  BRA.U UP1, `(.L_x_17) ;  /* 0x0000001101387547 */ /* 0x000fea000b800000 */
[----:B------:R-:W1:Y:S01]  /*1350*/  LDCU UR13, c[0x0][0x38c] ;  /* 0x00007180ff0d77ac */ /* 0x000e620008000800 */
[----:B------:R-:W2:Y:S01]  /*1360*/  LDC R9, c[0x0][0x370] ;  /* 0x0000dc00ff097b82 */ /* 0x000ea20000000800 */
[----:B------:R-:W-:Y:S01]  /*1370*/  PLOP3.LUT P1, PT, PT, PT, UP2, 0x80, 0x8 ;  /* 0x000000000008781c */ /* 0x000fe20003f2f028 */
[----:B------:R-:W-:Y:S01]  /*1380*/  IMAD.MOV.U32 R15, RZ, RZ, 0x1 ;  /* 0x00000001ff0f7424 */ /* 0x000fe200078e00ff */
[----:B------:R-:W-:Y:S01]  /*1390*/  ISETP.EQ.OR P4, PT, R2, RZ, P5 ;  /* 0x000000ff0200720c */ /* 0x000fe20002f82670 */
[----:B------:R-:W-:Y:S01]  /*13a0*/  IMAD.MOV.U32 R14, RZ, RZ, RZ ;  /* 0x000000ffff0e7224 */ /* 0x000fe200078e00ff */
[----:B------:R-:W-:Y:S02]  /*13b0*/  PLOP3.LUT P1, PT, P1, PT, PT, 0x8, 0x80 ;  /* 0x000000000080781c */ /* 0x000fe40000f2e170 */
[----:B------:R-:W-:Y:S01]  /*13c0*/  CS2R R12, SRZ ;  /* 0x00000000000c7805 */ /* 0x000fe2000001ff00 */
[----:B------:R-:W-:Y:S01]  /*13d0*/  IMAD.MOV.U32 R10, RZ, RZ, 0x1 ;  /* 0x00000001ff0a7424 */ /* 0x000fe200078e00ff */
[----:B------:R-:W4:Y:S01]  /*13e0*/  LDC R0, c[0x0][0x374] ;  /* 0x0000dd00ff007b82 */ /* 0x000f220000000800 */
[----:B------:R-:W2:Y:S01]  /*13f0*/  LDCU.64 UR22, c[0x0][0x348] ;  /* 0x00006900ff1677ac */ /* 0x000ea20008000a00 */
[----:B------:R-:W-:Y:S01]  /*1400*/  UMOV UR6, URZ ;  /* 0x000000ff00067c82 */ /* 0x000fe20008000000 */
[----:B-1----:R-:W-:-:S04]  /*1410*/  UIADD3 UR5, UPT, UPT, UR13, 0x7f, URZ ;  /* 0x0000007f0d057890 */ /* 0x002fc8000fffe0ff */
[----:B------:R-:W-:-:S04]  /*1420*/  USHF.R.S32.HI UR4, URZ, 0x1f, UR5 ;  /* 0x0000001fff047899 */ /* 0x000fc80008011405 */
[----:B------:R-:W-:-:S04]  /*1430*/  ULEA.HI UR4, UR4, UR5, URZ, 0x7 ;  /* 0x0000000504047291 */ /* 0x000fc8000f8f38ff */
[----:B------:R-:W-:Y:S02]  /*1440*/  USHF.R.S32.HI UR15, URZ, 0x7, UR4 ;  /* 0x00000007ff0f7899 */ /* 0x000fe40008011404 */
[----:B------:R-:W-:Y:S02]  /*1450*/  UIADD3 UR4, UPT, UPT, UR13, -0x1, URZ ;  /* 0xffffffff0d047890 */ /* 0x000fe4000fffe0ff */
[----:B------:R-:W-:Y:S02]  /*1460*/  UISETP.LT.U32.AND UP0, UPT, UR15, 0x3, UPT ;  /* 0x000000030f00788c */ /* 0x000fe4000bf01070 */
[----:B------:R-:W-:Y:S02]  /*1470*/  UISETP.GE.U32.AND UP1, UPT, UR4, -0xff, UPT ;  /* 0xffffff010400788c */ /* 0x000fe4000bf26070 */
[----:B------:R-:W-:Y:S02]  /*1480*/  USEL UR14, UR15, 0x3, UP0 ;  /* 0x000000030f0e7887 */ /* 0x000fe40008000000 */
[----:B------:R-:W-:-:S02]  /*1490*/  UIADD3 UR13, UPT, UPT, UR13, 0xfe, URZ ;  /* 0x000000fe0d0d7890 */ /* 0x000fc4000fffe0ff */
[----:B------:R-:W-:Y:S02]  /*14a0*/  UIADD3 UR5, UPT, UPT, UR14, -0x1, URZ ;  /* 0xffffffff0e057890 */ /* 0x000fe4000fffe0ff */
[----:B------:R-:W-:-:S03]  /*14b0*/  UIADD3 UR7, UPT, UPT, UR15, -UR14, URZ ;  /* 0x8000000e0f077290 */ /* 0x000fc6000fffe0ff */
[----:B------:R-:W-:-:S04]  /*14c0*/  @UP1 UIADD3 UR5, UPT, UPT, UR14, URZ, URZ ;  /* 0x000000ff0e051290 */ /* 0x000fc8000fffe0ff */
[----:B--2---:R-:W-:-:S12]  /*14d0*/  UIADD3 UR5, UPT, UPT, UR5, 0x1, URZ ;  /* 0x0000000105057890 */ /* 0x004fd8000fffe0ff */
.L_x_35:
[----:B------:R-:W-:Y:S01]  /*14e0*/  UISETP.NE.AND UP0, UPT, UR37, URZ, UPT ;  /* 0x000000ff2500728c */ /* 0x000fe2000bf05270 */
[----:B------:R-:W1:Y:S08]  /*14f0*/  S2UR UR37, SR_CgaCtaId ;  /* 0x00000000002579c3 */ /* 0x000e700000008800 */
[----:B------:R-:W-:Y:S05]  /*1500*/  BRA.U UP0, `(.L_x_18) ;  /* 0x0000000100347547 */ /* 0x000fea000b800000 */
[----:B------:R-:W2:Y:S01]  /*1510*/  S2R R2, SR_CgaCtaId ;  /* 0x0000000000027919 */ /* 0x000ea20000008800 */
[----:B------:R-:W-:-:S04]  /*1520*/  MOV R3, 0x400 ;  /* 0x0000040000037802 */ /* 0x000fc80000000f00 */
[----:B--2---:R-:W-:Y:S02]  /*1530*/  LEA R3, R2, R3, 0x18 ;  /* 0x0000000302037211 */ /* 0x004fe400078ec0ff */
[----:B------:R-:W-:-:S03]  /*1540*/  SHF.L.U32 R2, R10, 0x1f, RZ ;  /* 0x0000001f0a027819 */ /* 0x000fc600000006ff */
[----:B------:R-:W-:-:S04]  /*1550*/  IMAD R3, R12, 0x8, R3 ;  /* 0x000000080c037824 */ /* 0x000fc800078e0203 */
[----:B------:R-:W2:Y:S02]  /*1560*/  SYNCS.PHASECHK.TRANS64.TRYWAIT P0, [R3+URZ+0xd0], R2 ;  /* 0x0000d002030075a7 */ /* 0x000ea400080011ff */
[----:B--2---:R-:W-:Y:S05]  /*1570*/  @!P0 BRA `(.L_x_19) ;  /* 0x0000009800688947 */ /* 0x004fea0003800000 */
.L_x_125:
[----:B------:R-:W-:Y:S01]  /*1580*/  VIADD R12, R12, 0x1 ;  /* 0x000000010c0c7836 */ /* 0x000fe20000000000 */
[----:B------:R2:W-:Y:S04]  /*1590*/  SYNCS.ARRIVE.TRANS64.A1T0 RZ, [R3+URZ+0xc0], RZ ;  /* 0x0000c0ff03ff79a7 */ /* 0x0005e800081000ff */
[----:B------:R-:W-:-:S04]  /*15a0*/  ISETP.NE.AND P0, PT, R12, 0x2, PT ;  /* 0x000000020c00780c */ /* 0x000fc80003f05270 */
[----:B------:R-:W-:Y:S02]  /*15b0*/  SEL R12, R12, RZ, P0 ;  /* 0x000000ff0c0c7207 */ /* 0x000fe40000000000 */
[----:B--2---:R-:W-:-:S04]  /*15c0*/  SEL R3, RZ, 0x1, P0 ;  /* 0x00000001ff037807 */ /* 0x004fc80000000000 */
[----:B------:R-:W-:-:S07]  /*15d0*/  LOP3.LUT R10, R10, R3, RZ, 0x3c, !PT ;  /* 0x000000030a0a7212 */ /* 0x000fce00078e3cff */
.L_x_18:
[----:B------:R-:W-:Y:S01]  /*15e0*/  UMOV UR4, 0x400 ;  /* 0x0000040000047882 */ /* 0x000fe20000000000 */
[----:B------:R-:W-:Y:S01]  /*15f0*/  SHF.L.U32 R2, R15, 0x1f, RZ ;  /* 0x0000001f0f027819 */ /* 0x000fe200000006ff */
[----:B-1----:R-:W-:Y:S01]  /*1600*/  ULEA UR4, UR37, UR4, 0x18 ;  /* 0x0000000425047291 */ /* 0x002fe2000f8ec0ff */
[----:B------:R-:W-:Y:S01]  /*1610*/  R2UR UR35, R21 ;  /* 0x00000000152372ca */ /* 0x000fe200000e0000 */
[----:B------:R-:W-:Y:S01]  /*1620*/  UISETP.GE.U32.AND UP0, UPT, UR13, 0xff, UPT ;  /* 0x000000ff0d00788c */ /* 0x000fe2000bf06070 */
[----:B------:R-:W-:Y:S01]  /*1630*/  R2UR UR11, R20 ;  /* 0x00000000140b72ca */ /* 0x000fe200000e0000 */
[----:B------:R-:W-:Y:S01]  /*1640*/  ULEA UR8, UR6, UR4, 0x3 ;  /* 0x0000000406087291 */ /* 0x000fe2000f8e18ff */
[----:B------:R-:W-:-:S08]  /*1650*/  UMOV UR24, URZ ;  /* 0x000000ff00187c82 */ /* 0x000fd00008000000 */
[----:B------:R1:W2:Y:S01]  /*1660*/  SYNCS.PHASECHK.TRANS64.TRYWAIT P0, [UR8+0x18], R2 ;  /* 0x00001802ff0075a7 */ /* 0x0002a20008001108 */
[----:B------:R-:W-:Y:S02]  /*1670*/  USHF.L.U32 UR35, UR35, 0x7, URZ ;  /* 0x0000000723237899 */ /* 0x000fe400080006ff */
[----:B------:R-:W-:Y:S01]  /*1680*/  USHF.L.U32 UR11, UR11, 0x8, URZ ;  /* 0x000000080b0b7899 */ /* 0x000fe200080006ff */
[----:B------:R-:W-:Y:S11]  /*1690*/  BRA.U !UP0, `(.L_x_20) ;  /* 0x0000000108a87547 */ /* 0x000ff6000b800000 */
[----:B------:R-:W-:Y:S01]  /*16a0*/  UMOV UR16, URZ ;  /* 0x000000ff00107c82 */ /* 0x000fe20008000000 */
[----:B------:R-:W-:-:S05]  /*16b0*/  UMOV UR17, UR6 ;  /* 0x0000000600117c82 */ /* 0x000fca0008000000 */
.L_x_25:
[----:B-1----:R-:W-:Y:S01]  /*16c0*/  ULEA UR33, UR17, UR4, 0x3 ;  /* 0x0000000411217291 */ /* 0x002fe2000f8e18ff */
[----:B--2---:R-:W-:Y:S01]  /*16d0*/  @!P5 MOV R3, 0xc000 ;  /* 0x0000c0000003d802 */ /* 0x004fe20000000f00 */
[----:B--2---:R-:W-:Y:S10]  /*16e0*/  @P0 BRA `(.L_x_21) ;  /* 0x00000000000c0947 */ /* 0x004ff40003800000 */
[----:B------:R-:W-:-:S04]  /*16f0*/  SHF.L.U32 R5, R15, 0x1f, RZ ;  /* 0x0000001f0f057819 */ /* 0x000fc800000006ff */
[----:B------:R-:W2:Y:S02]  /*1700*/  SYNCS.PHASECHK.TRANS64.TRYWAIT P0, [UR33+0x18], R5 ;  /* 0x00001805ff0075a7 */ /* 0x000ea40008001121 */
[----:B--2---:R-:W-:Y:S05]  /*1710*/  @!P0 BRA `(.L_x_22) ;  /* 0x0000009800148947 */ /* 0x004fea0003800000 */
.L_x_21:
[----:B------:R2:W-:Y:S01]  /*1720*/  @!P5 SYNCS.ARRIVE.TRANS64 RZ, [UR33], R3 ;  /* 0x00000003ffffd9a7 */ /* 0x0005e20008000021 */
[----:B------:R-:W-:Y:S04]  /*1730*/  BSSY.RECONVERGENT B0, `(.L_x_23) ;  /* 0x0000003000007945 */ /* 0x000fe80003800200 */
[----:B------:R-:W-:Y:S05]  /*1740*/  @P4 BRA `(.L_x_24) ;  /* 0x0000000000044947 */ /* 0x000fea0003800000 */
[----:B------:R-:W-:Y:S05]  /*1750*/  BPT.TRAP 0x1 ;  /* 0x000000040000795c */ /* 0x000fea0000300000 */
.L_x_24:
[----:B------:R-:W-:Y:S05]  /*1760*/  BSYNC.RECONVERGENT B0 ;  /* 0x0000000000007941 */ /* 0x000fea0003800200 */
.L_x_23:
[----:B------:R-:W-:Y:S02]  /*1770*/  UIADD3 UR6, UPT, UPT, UR17, 0x1, URZ ;  /* 0x0000000111067890 */ /* 0x000fe4000fffe0ff */
[----:B------:R-:W-:Y:S02]  /*1780*/  ULEA UR32, UR17, UR4, 0xe ;  /* 0x0000000411207291 */ /* 0x000fe4000f8e70ff */
[----:B------:R-:W-:Y:S02]  /*1790*/  UISETP.NE.AND UP0, UPT, UR6, 0x3, UPT ;  /* 0x000000030600788c */ /* 0x000fe4000bf05270 */
[----:B------:R-:W-:Y:S02]  /*17a0*/  UIADD3 UR26, UP1, UPT, UR22, 0x80, URZ ;  /* 0x00000080161a7890 */ /* 0x000fe4000ff3e0ff */
[----:B------:R-:W-:Y:S02]  /*17b0*/  USEL UR9, URZ, 0x1, UP0 ;  /* 0x00000001ff097887 */ /* 0x000fe40008000000 */
[----:B------:R-:W-:-:S02]  /*17c0*/  USEL UR6, UR6, URZ, UP0 ;  /* 0x000000ff06067287 */ /* 0x000fc40008000000 */
[----:B------:R-:W-:Y:S02]  /*17d0*/  UIADD3 UR20, UP0, UPT, UR22, 0x180, URZ ;  /* 0x0000018016147890 */ /* 0x000fe4000ff1e0ff */
[----:B------:R-:W-:Y:S01]  /*17e0*/  ULEA UR8, UR6, UR4, 0x3 ;  /* 0x0000000406087291 */ /* 0x000fe2000f8e18ff */
[----:B------:R-:W-:Y:S01]  /*17f0*/  LOP3.LUT R15, R15, UR9, RZ, 0x3c, !PT ;  /* 0x000000090f0f7c12 */ /* 0x000fe2000f8e3cff */
[----:B------:R-:W-:Y:S02]  /*1800*/  USHF.L.U32 UR34, UR16, 0x7, URZ ;  /* 0x0000000710227899 */ /* 0x000fe400080006ff */
[----:B------:R-:W-:Y:S01]  /*1810*/  UIADD3.X UR27, UPT, UPT, URZ, UR23, URZ, UP1, !UPT ;  /* 0x00000017ff1b7290 */ /* 0x000fe20008ffe4ff */
[----:B-1----:R-:W-:Y:S01]  /*1820*/  SHF.L.U32 R2, R15, 0x1f, RZ ;  /* 0x0000001f0f027819 */ /* 0x002fe200000006ff */
[----:B------:R-:W-:Y:S02]  /*1830*/  UIADD3 UR32, UPT, UPT, UR32, 0xc400, URZ ;  /* 0x0000c40020207890 */ /* 0x000fe4000fffe0ff */
[----:B------:R-:W-:Y:S01]  /*1840*/  UIADD3.X UR21, UPT, UPT, URZ, UR23, URZ, UP0, !UPT ;  /* 0x00000017ff157290 */ /* 0x000fe200087fe4ff */
[----:B------:R1:W1:Y:S01]  /*1850*/  SYNCS.PHASECHK.TRANS64.TRYWAIT P0, [UR8+0x18], R2 ;  /* 0x00001802ff0075a7 */ /* 0x0002620008001108 */
[----:B------:R-:W-:Y:S01]  /*1860*/  ULEA UR8, UR17, UR4, 0xf ;  /* 0x0000000411087291 */ /* 0x000fe2000f8e78ff */
[----:B------:R-:W-:Y:S01]  /*1870*/  UMOV UR18, 0x0 ;  /* 0x0000000000127882 */ /* 0x000fe20000000000 */
[----:B------:R-:W-:-:S02]  /*1880*/  UMOV UR19, 0x10000000 ;  /* 0x1000000000137882 */ /* 0x000fc40000000000 */
[----:B------:R-:W-:Y:S01]  /*1890*/  UIADD3 UR8, UPT, UPT, UR8, 0x18400, URZ ;  /* 0x0001840008087890 */ /* 0x000fe2000fffe0ff */
[----:B------:R1:W-:Y:S01]  /*18a0*/  UTMALDG.3D [UR32], [UR26], desc[UR18] ;  /* 0x000012201a0075b4 */ /* 0x0003e20008011000 */
[----:B------:R-:W-:Y:S01]  /*18b0*/  UMOV UR12, UR36 ;  /* 0x00000024000c7c82 */ /* 0x000fe20008000000 */
[----:B------:R-:W-:Y:S01]  /*18c0*/  UMOV UR9, UR33 ;  /* 0x0000002100097c82 */ /* 0x000fe20008000000 */
[----:B------:R-:W-:Y:S01]  /*18d0*/  UMOV UR10, UR34 ;  /* 0x00000022000a7c82 */ /* 0x000fe20008000000 */
[----:B------:R-:W-:Y:S01]  /*18e0*/  UIADD3 UR16, UPT, UPT, UR16, 0x1, URZ ;  /* 0x0000000110107890 */ /* 0x000fe2000fffe0ff */
[----:B------:R-:W-:Y:S01]  /*18f0*/  UMOV UR24, UR5 ;  /* 0x0000000500187c82 */ /* 0x000fe20008000000 */
[----:B------:R-:W-:Y:S02]  /*1900*/  UMOV UR17, UR6 ;  /* 0x0000000600117c82 */ /* 0x000fe40008000000 */
[----:B------:R1:W-:Y:S01]  /*1910*/  UTMALDG.3D [UR8], [UR20], desc[UR18] ;  /* 0x00001208140075b4 */ /* 0x0003e20008011000 */
[----:B------:R-:W-:-:S09]  /*1920*/  UISETP.NE.AND UP0, UPT, UR16, UR5, UPT ;  /* 0x000000051000728c */ /* 0x000fd2000bf05270 */
[----:B------:R-:W-:Y:S05]  /*1930*/  BRA.U UP0, `(.L_x_25) ;  /* 0xfffffffd00607547 */ /* 0x000fea000b83ffff */
.L_x_20:
[----:B-1----:R-:W-:Y:S01]  /*1940*/  ULEA UR8, UR6, UR4, 0x3 ;  /* 0x0000000406087291 */ /* 0x002fe2000f8e18ff */
[----:B------:R-:W-:Y:S01]  /*1950*/  SHF.L.U32 R2, R15, 0x1f, RZ ;  /* 0x0000001f0f027819 */ /* 0x000fe200000006ff */
[----:B------:R-:W-:Y:S01]  /*1960*/  @!P1 SYNCS.ARRIVE.TRANS64.A1T0 RZ, [UR4+0x78], RZ ;  /* 0x000078ffffff99a7 */ /* 0x000fe20008100004 */
[----:B------:R-:W-:-:S06]  /*1970*/  UISETP.GT.AND UP0, UPT, UR15, UR14, UPT ;  /* 0x0000000e0f00728c */ /* 0x000fcc000bf04270 */
[----:B--2---:R1:W2:Y:S03]  /*1980*/  SYNCS.PHASECHK.TRANS64.TRYWAIT P0, [UR8+0x18], R2 ;  /* 0x00001802ff0075a7 */ /* 0x0042a60008001108 */
[----:B------:R-:W-:Y:S05]  /*1990*/  BRA.U !UP0, `(.L_x_26) ;  /* 0x0000000108ac7547 */ /* 0x000fea000b800000 */
[----:B------:R-:W-:Y:S01]  /*19a0*/  UIADD3 UR21, UPT, UPT, UR7, UR24, URZ ;  /* 0x0000001807157290 */ /* 0x000fe2000fffe0ff */
[----:B------:R-:W-:-:S11]  /*19b0*/  UMOV UR25, UR6 ;  /* 0x0000000600197c82 */ /* 0x000fd60008000000 */
.L_x_31:
[----:B-1----:R-:W-:Y:S01]  /*19c0*/  ULEA UR17, UR25, UR4, 0x3 ;  /* 0x0000000419117291 */ /* 0x002fe2000f8e18ff */
[----:B--2---:R-:W-:Y:S01]  /*19d0*/  @!P5 MOV R3, 0xc000 ;  /* 0x0000c0000003d802 */ /* 0x004fe20000000f00 */
[----:B--2---:R-:W-:Y:S10]  /*19e0*/  @P0 BRA `(.L_x_27) ;  /* 0x00000000000c0947 */ /* 0x004ff40003800000 */
[----:B------:R-:W-:-:S04]  /*19f0*/  SHF.L.U32 R5, R15, 0x1f, RZ ;  /* 0x0000001f0f057819 */ /* 0x000fc800000006ff */
[----:B------:R-:W2:Y:S02]  /*1a00*/  SYNCS.PHASECHK.TRANS64.TRYWAIT P0, [UR17+0x18], R5 ;  /* 0x00001805ff0075a7 */ /* 0x000ea40008001111 */
[----:B--2---:R-:W-:Y:S05]  /*1a10*/  @!P0 BRA `(.L_x_28) ;  /* 0x00000094006c8947 */ /* 0x004fea0003800000 */
.L_x_27:
[----:B------:R2:W-:Y:S01]  /*1a20*/  @!P5 SYNCS.ARRIVE.TRANS64 RZ, [UR17], R3 ;  /* 0x00000003ffffd9a7 */ /* 0x0005e20008000011 */
[----:B------:R-:W-:Y:S04]  /*1a30*/  BSSY.RECONVERGENT B0, `(.L_x_29) ;  /* 0x0000003000007945 */ /* 0x000fe80003800200 */
[----:B------:R-:W-:Y:S05]  /*1a40*/  @P4 BRA `(.L_x_30) ;  /* 0x0000000000044947 */ /* 0x000fea0003800000 */
[----:B------:R-:W-:Y:S05]  /*1a50*/  BPT.TRAP 0x1 ;  /* 0x000000040000795c */ /* 0x000fea0000300000 */
.L_x_30:
[----:B------:R-:W-:Y:S05]  /*1a60*/  BSYNC.RECONVERGENT B0 ;  /* 0x0000000000007941 */ /* 0x000fea0003800200 */
.L_x_29:
        /* <DEDUP_REMOVED lines=10> */
[----:B------:R-:W-:Y:S01]  /*1b10*/  UIADD3 UR16, UPT, UPT, UR16, 0xc400, URZ ;  /* 0x0000c40010107890 */ /* 0x000fe2000fffe0ff */
[----:B-1----:R-:W-:Y:S01]  /*1b20*/  SHF.L.U32 R2, R15, 0x1f, RZ ;  /* 0x0000001f0f027819 */ /* 0x002fe200000006ff */
[----:B------:R-:W-:Y:S02]  /*1b30*/  UIADD3.X UR31, UPT, UPT, URZ, UR23, URZ, UP1, !UPT ;  /* 0x00000017ff1f7290 */ /* 0x000fe40008ffe4ff */
[----:B------:R-:W-:Y:S01]  /*1b40*/  UIADD3.X UR29, UPT, UPT, URZ, UR23, URZ, UP0, !UPT ;  /* 0x00000017ff1d7290 */ /* 0x000fe200087fe4ff */
[----:B------:R1:W1:Y:S01]  /*1b50*/  SYNCS.PHASECHK.TRANS64.TRYWAIT P0, [UR8+0x18], R2 ;  /* 0x00001802ff0075a7 */ /* 0x0002620008001108 */
[----:B------:R-:W-:Y:S01]  /*1b60*/  ULEA UR8, UR25, UR4, 0xf ;  /* 0x0000000419087291 */ /* 0x000fe2000f8e78ff */
[----:B------:R-:W-:Y:S01]  /*1b70*/  UMOV UR26, 0x0 ;  /* 0x00000000001a7882 */ /* 0x000fe20000000000 */
[----:B------:R-:W-:-:S02]  /*1b80*/  UMOV UR27, 0x10000000 ;  /* 0x10000000001b7882 */ /* 0x000fc40000000000 */
[----:B------:R-:W-:Y:S01]  /*1b90*/  UIADD3 UR8, UPT, UPT, UR8, 0x18400, URZ ;  /* 0x0001840008087890 */ /* 0x000fe2000fffe0ff */
[----:B------:R-:W-:Y:S01]  /*1ba0*/  UMOV UR19, UR35 ;  /* 0x0000002300137c82 */ /* 0x000fe20008000000 */
[----:B------:R-:W-:Y:S01]  /*1bb0*/  UMOV UR20, UR36 ;  /* 0x0000002400147c82 */ /* 0x000fe20008000000 */
[----:B------:R-:W-:Y:S01]  /*1bc0*/  UMOV UR12, UR36 ;  /* 0x00000024000c7c82 */ /* 0x000fe20008000000 */
[----:B------:R-:W-:Y:S01]  /*1bd0*/  UMOV UR9, UR17 ;  /* 0x0000001100097c82 */ /* 0x000fe20008000000 */
[----:B------:R-:W-:Y:S01]  /*1be0*/  UMOV UR10, UR18 ;  /* 0x00000012000a7c82 */ /* 0x000fe20008000000 */
[----:B------:R1:W-:Y:S01]  /*1bf0*/  UTMALDG.3D [UR16], [UR30], desc[UR26] ;  /* 0x00001a101e0075b4 */ /* 0x0003e20008011000 */
[----:B------:R-:W-:Y:S01]  /*1c00*/  UIADD3 UR24, UPT, UPT, UR24, 0x1, URZ ;  /* 0x0000000118187890 */ /* 0x000fe2000fffe0ff */
[----:B------:R-:W-:-:S03]  /*1c10*/  UMOV UR25, UR6 ;  /* 0x0000000600197c82 */ /* 0x000fc60008000000 */
[----:B------:R-:W-:Y:S01]  /*1c20*/  UISETP.NE.AND UP0, UPT, UR24, UR21, UPT ;  /* 0x000000151800728c */ /* 0x000fe2000bf05270 */
[----:B------:R1:W-:Y:S08]  /*1c30*/  UTMALDG.3D [UR8], [UR28], desc[UR26] ;  /* 0x00001a081c0075b4 */ /* 0x0003f00008011000 */
[----:B------:R-:W-:Y:S05]  /*1c40*/  BRA.U UP0, `(.L_x_31) ;  /* 0xfffffffd005c7547 */ /* 0x000fea000b83ffff */
.L_x_26:
[C---:B-1----:R-:W-:Y:S01]  /*1c50*/  LEA R2, R14.reuse, UR4, 0x3 ;  /* 0x000000040e027c11 */ /* 0x042fe2000f8e18ff */
[----:B------:R-:W-:Y:S01]  /*1c60*/  NOP ;  /* 0x0000000000007918 */ /* 0x000fe20000000000 */
[----:B--2---:R-:W-:Y:S02]  /*1c70*/  SHF.L.U32 R3, R13, 0x1f, RZ ;  /* 0x0000001f0d037819 */ /* 0x004fe400000006ff */
[----:B------:R-:W-:Y:S02]  /*1c80*/  LEA R4, R14, UR4, 0x4 ;  /* 0x000000040e047c11 */ /* 0x000fe4000f8e20ff */
[----:B------:R-:W1:Y:S02]  /*1c90*/  SYNCS.PHASECHK.TRANS64.TRYWAIT P0, [R2+URZ+0x80], R3 ;  /* 0x00008003020075a7 */ /* 0x000e6400080011ff */
[----:B-1----:R-:W-:Y:S05]  /*1ca0*/  @!P0 BRA `(.L_x_32) ;  /* 0x0000009000e08947 */ /* 0x002fea0003800000 */
.L_x_128:
[----:B------:R-:W2:Y:S01]  /*1cb0*/  LDS.128 R4, [R4+0xf0] ;  /* 0x0000f00004047984 */ /* 0x000ea20000000c00 */
[----:B---3--:R-:W-:Y:S01]  /*1cc0*/  ISETP.GE.AND P0, PT, R72, 0x1, PT ;  /* 0x000000014800780c */ /* 0x008fe20003f06270 */
[----:B-1----:R-:W-:Y:S01]  /*1cd0*/  VIADD R2, R2, 0x90 ;  /* 0x0000009002027836 */ /* 0x002fe20000000000 */
[----:B------:R-:W-:Y:S01]  /*1ce0*/  @!PT LDS RZ, [RZ] ;  /* 0x00000000fffff984 */ /* 0x000fe20000000800 */
[----:B------:R-:W-:Y:S01]  /*1cf0*/  @!PT LDS RZ, [RZ] ;  /* 0x00000000fffff984 */ /* 0x000fe20000000800 */
[----:B------:R-:W-:Y:S01]  /*1d00*/  @!PT LDS RZ, [RZ] ;  /* 0x00000000fffff984 */ /* 0x000fe20000000800 */
[----:B------:R-:W-:Y:S01]  /*1d10*/  @!PT LDS RZ, [RZ] ;  /* 0x00000000fffff984 */ /* 0x000fe20000000800 */
[----:B------:R1:W-:Y:S06]  /*1d20*/  MEMBAR.ALL.CTA ;  /* 0x0000000000007992 */ /* 0x0003ec0000008000 */
[----:B-1----:R-:W1:Y:S01]  /*1d30*/  FENCE.VIEW.ASYNC.S ;  /* 0x00000000000073c6 */ /* 0x002e620000000000 */
[----:B------:R-:W-:-:S04]  /*1d40*/  PRMT R2, RZ, 0x654, R2 ;  /* 0x00000654ff027816 */ /* 0x000fc80000000002 */
[----:B-1----:R1:W-:Y:S01]  /*1d50*/  SYNCS.ARRIVE.TRANS64.RED.A1T0 RZ, [R2+URZ], RZ ;  /* 0x000000ff02ff79a7 */ /* 0x0023e200081004ff */
[----:B--2---:R-:W-:-:S13]  /*1d60*/  LOP3.LUT P2, RZ, R6, 0x1, RZ, 0xc0, !PT ;  /* 0x0000000106ff7812 */ /* 0x004fda000784c0ff */
[----:B------:R-:W-:Y:S01]  /*1d70*/  @P2 SHF.R.U32.HI R3, RZ, 0x10, R5 ;  /* 0x00000010ff032819 */ /* 0x000fe20000011605 */
[----:B------:R-:W-:Y:S01]  /*1d80*/  VOTEU.ANY UP0, P2 ;  /* 0x0000000000ff7886 */ /* 0x000fe20001000100 */
[----:B------:R-:W-:Y:S02]  /*1d90*/  @P2 MOV R11, R4 ;  /* 0x00000004000b2202 */ /* 0x000fe40000000f00 */
[----:B------:R-:W-:Y:S02]  /*1da0*/  @P2 R2UR.BROADCAST UR8, R3 ;  /* 0x00000000030822ca */ /* 0x000fe400008e0000 */
[----:B------:R-:W-:-:S11]  /*1db0*/  @P2 LOP3.LUT R8, R5, 0xffff, RZ, 0xc0, !PT ;  /* 0x0000ffff05082812 */ /* 0x000fd600078ec0ff */
[----:B------:R-:W-:Y:S01]  /*1dc0*/  @UP0 UMOV UR36, UR8 ;  /* 0x0000000800240c82 */ /* 0x000fe20008000000 */
[----:B-1----:R-:W-:Y:S05]  /*1dd0*/  @!P0 BRA `(.L_x_33) ;  /* 0x0000000000b88947 */ /* 0x002fea0003800000 */
[----:B------:R-:W4:Y:S01]  /*1de0*/  LDC.64 R4, c[0x0][0xb18] ;  /* 0x0002c600ff047b82 */ /* 0x000f220000000a00 */
[----:B------:R-:W-:-:S07]  /*1df0*/  ISETP.NE.AND P3, PT, R72, 0x1, PT ;  /* 0x000000014800780c */ /* 0x000fce0003f65270 */
[----:B------:R-:W1:Y:S08]  /*1e00*/  LDC.64 R6, c[0x0][0xb10] ;  /* 0x0002c400ff067b82 */ /* 0x000e700000000a00 */
[----:B------:R-:W2:Y:S08]  /*1e10*/  LDC R16, c[0x0][0xb20] ;  /* 0x0002c800ff107b82 */ /* 0x000eb00000000800 */
[----:B------:R-:W3:Y:S01]  /*1e20*/  LDC R18, c[0x0][0xb0c] ;  /* 0x0002c300ff127b82 */ /* 0x000ee20000000800 */
[----:B----4-:R-:W-:Y:S01]  /*1e30*/  IMAD.HI.U32 R17, R0, R5, RZ ;  /* 0x0000000500117227 */ /* 0x010fe200078e00ff */
[----:B------:R-:W-:-:S03]  /*1e40*/  ISETP.NE.AND P0, PT, R4, 0x1, PT ;  /* 0x000000010400780c */ /* 0x000fc60003f05270 */
[----:B------:R-:W-:-:S03]  /*1e50*/  IMAD.HI.U32 R5, R8, R5, RZ ;  /* 0x0000000508057227 */ /* 0x000fc600078e00ff */
[----:B------:R-:W4:Y:S01]  /*1e60*/  LDC.64 R2, c[0x0][0xb28] ;  /* 0x0002ca00ff027b82 */ /* 0x000f220000000a00 */
[----:B-1----:R-:W-:-:S04]  /*1e70*/  IMAD.HI.U32 R20, R9, R6, RZ ;  /* 0x0000000609147227 */ /* 0x002fc800078e00ff */
[----:B------:R-:W-:Y:S01]  /*1e80*/  IMAD.HI.U32 R22, R11, R6, RZ ;  /* 0x000000060b167227 */ /* 0x000fe200078e00ff */
[----:B------:R-:W-:Y:S02]  /*1e90*/  SHF.R.U32.HI R20, RZ, R7, R20 ;  /* 0x00000007ff147219 */ /* 0x000fe40000011614 */
[-C--:B--2---:R-:W-:Y:S02]  /*1ea0*/  SHF.R.U32.HI R17, RZ, R16.reuse, R17 ;  /* 0x00000010ff117219 */ /* 0x084fe40000011611 */
[----:B------:R-:W-:Y:S02]  /*1eb0*/  SHF.R.U32.HI R5, RZ, R16, R5 ;  /* 0x00000010ff057219 */ /* 0x000fe40000011605 */
[----:B------:R-:W-:Y:S02]  /*1ec0*/  SEL R17, R0, R17, !P0 ;  /* 0x0000001100117207 */ /* 0x000fe40004000000 */
[----:B------:R-:W-:Y:S02]  /*1ed0*/  SHF.R.U32.HI R22, RZ, R7, R22 ;  /* 0x00000007ff167219 */ /* 0x000fe40000011616 */
[----:B---3--:R-:W-:-:S02]  /*1ee0*/  ISETP.NE.AND P1, PT, R18, 0x1, PT ;  /* 0x000000011200780c */ /* 0x008fc40003f25270 */
[----:B------:R-:W-:Y:S02]  /*1ef0*/  SEL R5, R8, R5, !P0 ;  /* 0x0000000508057207 */ /* 0x000fe40004000000 */
[----:B------:R-:W-:Y:S02]  /*1f00*/  SEL R19, R9, R20, !P1 ;  /* 0x0000001409137207 */ /* 0x000fe40004800000 */
[----:B------:R-:W-:Y:S01]  /*1f10*/  SEL R7, R11, R22, !P1 ;  /* 0x000000160b077207 */ /* 0x000fe20004800000 */
[----:B----4-:R-:W-:-:S04]  /*1f20*/  IMAD.HI.U32 R20, R17, R2, RZ ;  /* 0x0000000211147227 */ /* 0x010fc800078e00ff */
[----:B------:R-:W-:Y:S01]  /*1f30*/  IMAD.HI.U32 R6, R19, R2, RZ ;  /* 0x0000000213067227 */ /* 0x000fe200078e00ff */
[----:B------:R-:W-:-:S04]  /*1f40*/  @P3 SHF.R.U32.HI R17, RZ, R3, R20 ;  /* 0x00000003ff113219 */ /* 0x000fc80000011614 */
[----:B------:R-:W-:Y:S01]  /*1f50*/  @P3 SHF.R.U32.HI R19, RZ, R3, R6 ;  /* 0x00000003ff133219 */ /* 0x000fe20000011606 */
[----:B------:R-:W-:-:S04]  /*1f60*/  IMAD R17, R72, R17, RZ ;  /* 0x0000001148117224 */ /* 0x000fc800078e02ff */
[----:B------:R-:W-:Y:S01]  /*1f70*/  IMAD R6, R72, R19, RZ ;  /* 0x0000001348067224 */ /* 0x000fe200078e02ff */
[C---:B------:R-:W-:Y:S02]  /*1f80*/  ISETP.GE.AND P0, PT, R5.reuse, R17, PT ;  /* 0x000000110500720c */ /* 0x040fe40003f06270 */
[----:B------:R-:W-:Y:S02]  /*1f90*/  IADD3 R17, PT, PT, -R5, RZ, RZ ;  /* 0x000000ff05117210 */ /* 0x000fe40007ffe1ff */
[----:B------:R-:W-:Y:S01]  /*1fa0*/  ISETP.GE.OR P0, PT, R7, R6, P0 ;  /* 0x000000060700720c */ /* 0x000fe20000706670 */
[----:B------:R-:W-:-:S04]  /*1fb0*/  IMAD.HI.U32 R6, R5, R2, RZ ;  /* 0x0000000205067227 */ /* 0x000fc800078e00ff */
[----:B------:R-:W-:Y:S01]  /*1fc0*/  IMAD R8, R4, R17, R8 ;  /* 0x0000001104087224 */ /* 0x000fe200078e0208 */
[----:B------:R-:W-:-:S04]  /*1fd0*/  SHF.R.U32.HI R6, RZ, R3, R6 ;  /* 0x00000003ff067219 */ /* 0x000fc80000011606 */
[----:B------:R-:W-:-:S03]  /*1fe0*/  SEL R6, R5, R6, !P3 ;  /* 0x0000000605067207 */ /* 0x000fc60005800000 */
[----:B------:R-:W-:-:S04]  /*1ff0*/  @!P0 IMAD.HI.U32 R16, R7, R2, RZ ;  /* 0x0000000207108227 */ /* 0x000fc800078e00ff */
[----:B------:R-:W-:Y:S01]  /*2000*/  IMAD.MOV R2, RZ, RZ, -R6 ;  /* 0x000000ffff027224 */ /* 0x000fe200078e0a06 */
[----:B------:R-:W-:-:S03]  /*2010*/  @!P0 SHF.R.U32.HI R16, RZ, R3, R16 ;  /* 0x00000003ff108219 */ /* 0x000fc60000011610 */
[----:B------:R-:W-:Y:S01]  /*2020*/  IMAD R2, R72, R2, R5 ;  /* 0x0000000248027224 */ /* 0x000fe200078e0205 */
        /* <DEDUP_REMOVED lines=9> */
.L_x_33:
[----:B------:R-:W1:Y:S02]  /*20c0*/  LDCU UR8, c[0x0][0xb30] ;  /* 0x00016600ff0877ac */ /* 0x000e640008000800 */
[----:B-1----:R-:W-:-:S09]  /*20d0*/  UISETP.NE.AND UP0, UPT, UR8, 0x1, UPT ;  /* 0x000000010800788c */ /* 0x002fd2000bf05270 */
[----:B------:R-:W-:Y:S05]  /*20e0*/  BRA.U UP0, `(.L_x_34) ;  /* 0x0000000100407547 */ /* 0x000fea000b800000 */
[----:B------:R-:W1:Y:S08]  /*20f0*/  LDC.64 R4, c[0x0][0xb10] ;  /* 0x0002c400ff047b82 */ /* 0x000e700000000a00 */
[----:B------:R-:W2:Y:S08]  /*2100*/  LDC.64 R2, c[0x0][0xb18] ;  /* 0x0002c600ff027b82 */ /* 0x000eb00000000a00 */
[----:B------:R-:W3:Y:S08]  /*2110*/  LDC R6, c[0x0][0xb20] ;  /* 0x0002c800ff067b82 */ /* 0x000ef00000000800 */
[----:B------:R-:W4:Y:S01]  /*2120*/  LDC R16, c[0x0][0xb0c] ;  /* 0x0002c300ff107b82 */ /* 0x000f220000000800 */
[----:B-1----:R-:W-:-:S05]  /*2130*/  IMAD.HI.U32 R4, R11, R4, RZ ;  /* 0x000000040b047227 */ /* 0x002fca00078e00ff */
[----:B------:R-:W-:Y:S01]  /*2140*/  SHF.R.U32.HI R4, RZ, R5, R4 ;  /* 0x00000005ff047219 */ /* 0x000fe20000011604 */
[----:B--2---:R-:W-:Y:S01]  /*2150*/  IMAD.HI.U32 R3, R8, R3, RZ ;  /* 0x0000000308037227 */ /* 0x004fe200078e00ff */
[----:B------:R-:W-:-:S04]  /*2160*/  ISETP.NE.AND P0, PT, R2, 0x1, PT ;  /* 0x000000010200780c */ /* 0x000fc80003f05270 */
[----:B---3--:R-:W-:-:S04]  /*2170*/  SHF.R.U32.HI R3, RZ, R6, R3 ;  /* 0x00000006ff037219 */ /* 0x008fc80000011603 */
[----:B------:R-:W-:Y:S02]  /*2180*/  SEL R3, R8, R3, !P0 ;  /* 0x0000000308037207 */ /* 0x000fe40004000000 */
[----:B----4-:R-:W-:-:S04]  /*2190*/  ISETP.NE.AND P1, PT, R16, 0x1, PT ;  /* 0x000000011000780c */ /* 0x010fc80003f25270 */
[----:B------:R-:W-:-:S05]  /*21a0*/  SEL R4, R11, R4, !P1 ;  /* 0x000000040b047207 */ /* 0x000fca0004800000 */
[----:B------:R-:W-:Y:S02]  /*21b0*/  IMAD.IADD R5, R3, 0x1, -R4 ;  /* 0x0000000103057824 */ /* 0x000fe400078e0a04 */
[----:B------:R-:W-:Y:S02]  /*21c0*/  IMAD.IADD R3, R4, 0x1, -R3 ;  /* 0x0000000104037824 */ /* 0x000fe400078e0a03 */
[----:B------:R-:W-:Y:S02]  /*21d0*/  IMAD R11, R5, R16, R11 ;  /* 0x00000010050b7224 */ /* 0x000fe400078e020b */
[----:B------:R-:W-:-:S07]  /*21e0*/  IMAD R8, R3, R2, R8 ;  /* 0x0000000203087224 */ /* 0x000fce00078e0208 */
.L_x_34:
[----:B------:R-:W-:Y:S01]  /*21f0*/  VIADD R14, R14, 0x1 ;  /* 0x000000010e0e7836 */ /* 0x000fe20000000000 */
[----:B------:R-:W-:Y:S01]  /*2200*/  PLOP3.LUT P1, PT, PT, PT, PT, 0x80, 0x8 ;  /* 0x000000000008781c */ /* 0x000fe20003f2f070 */
[----:B------:R-:W-:Y:S02]  /*2210*/  IMAD.IADD R21, R11, 0x1, R170 ;  /* 0x000000010b157824 */ /* 0x000fe400078e02aa */
[----:B------:R-:W-:Y:S01]  /*2220*/  IMAD.IADD R20, R8, 0x1, R147 ;  /* 0x0000000108147824 */ /* 0x000fe200078e0293 */
[----:B------:R-:W-:-:S04]  /*2230*/  ISETP.NE.AND P0, PT, R14, 0x2, PT ;  /* 0x000000020e00780c */ /* 0x000fc80003f05270 */
[----:B------:R-:W-:Y:S02]  /*2240*/  SEL R2, RZ, 0x1, P0 ;  /* 0x00000001ff027807 */ /* 0x000fe40000000000 */
[----:B------:R-:W-:Y:S02]  /*2250*/  SEL R14, R14, RZ, P0 ;  /* 0x000000ff0e0e7207 */ /* 0x000fe40000000000 */
[----:B------:R-:W-:Y:S01]  /*2260*/  LOP3.LUT R13, R13, R2, RZ, 0x3c, !PT ;  /* 0x000000020d0d7212 */ /* 0x000fe200078e3cff */
[----:B------:R-:W-:Y:S06]  /*2270*/  @P2 BRA `(.L_x_35) ;  /* 0xfffffff000982947 */ /* 0x000fec000383ffff */
[----:B------:R-:W-:Y:S01]  /*2280*/  UIADD3 UR4, UPT, UPT, UR4, 0x18, URZ ;  /* 0x0000001804047890 */ /* 0x000fe2000fffe0ff */
[----:B------:R-:W-:-:S03]  /*2290*/  SHF.L.U32 R3, R15, 0x1f, RZ ;  /* 0x0000001f0f037819 */ /* 0x000fc600000006ff */
[----:B------:R-:W-:-:S09]  /*22a0*/  ULEA UR5, UR6, UR4, 0x3 ;  /* 0x0000000406057291 */ /* 0x000fd2000f8e18ff */
[----:B------:R-:W1:Y:S02]  /*22b0*/  SYNCS.PHASECHK.TRANS64.TRYWAIT P0, [UR5], R3 ;  /* 0x00000003ff0075a7 */ /* 0x000e640008001105 */
[----:B-1----:R-:W-:Y:S05]  /*22c0*/  @!P0 BRA `(.L_x_36) ;  /* 0x0000008c006c8947 */ /* 0x002fea0003800000 */
.L_x_130:
[----:B------:R-:W-:-:S04]  /*22d0*/  UIADD3 UR6, UPT, UPT, UR6, 0x1, URZ ;  /* 0x0000000106067890 */ /* 0x000fc8000fffe0ff */
[----:B------:R-:W-:-:S04]  /*22e0*/  UISETP.NE.AND UP0, UPT, UR6, 0x3, UPT ;  /* 0x000000030600788c */ /* 0x000fc8000bf05270 */
[----:B------:R-:W-:Y:S02]  /*22f0*/  USEL UR7, URZ, 0x1, UP0 ;  /* 0x00000001ff077887 */ /* 0x000fe40008000000 */
[----:B------:R-:W-:-:S04]  /*2300*/  USEL UR6, UR6, URZ, UP0 ;  /* 0x000000ff06067287 */ /* 0x000fc80008000000 */
[----:B------:R-:W-:Y:S01]  /*2310*/  ULEA UR5, UR6, UR4, 0x3 ;  /* 0x0000000406057291 */ /* 0x000fe2000f8e18ff */
[----:B------:R-:W-:-:S04]  /*2320*/  LOP3.LUT R15, R15, UR7, RZ, 0x3c, !PT ;  /* 0x000000070f0f7c12 */ /* 0x000fc8000f8e3cff */
[----:B-1----:R-:W-:-:S04]  /*2330*/  SHF.L.U32 R3, R15, 0x1f, RZ ;  /* 0x0000001f0f037819 */ /* 0x002fc800000006ff */
[----:B------:R-:W1:Y:S02]  /*2340*/  SYNCS.PHASECHK.TRANS64.TRYWAIT P0, [UR5], R3 ;  /* 0x00000003ff0075a7 */ /* 0x000e640008001105 */
[----:B-1----:R-:W-:Y:S05]  /*2350*/  @!P0 BRA `(.L_x_37) ;  /* 0x0000008c00608947 */ /* 0x002fea0003800000 */
.L_x_132:
[----:B------:R-:W-:-:S04]  /*2360*/  UIADD3 UR6, UPT, UPT, UR6, 0x1, URZ ;  /* 0x0000000106067890 */ /* 0x000fc8000fffe0ff */
[----:B------:R-:W-:-:S04]  /*2370*/  UISETP.NE.AND UP0, UPT, UR6, 0x3, UPT ;  /* 0x000000030600788c */ /* 0x000fc8000bf05270 */
[----:B------:R-:W-:Y:S02]  /*2380*/  USEL UR5, URZ, 0x1, UP0 ;  /* 0x00000001ff057887 */ /* 0x000fe40008000000 */
[----:B------:R-:W-:-:S04]  /*2390*/  USEL UR6, UR6, URZ, UP0 ;  /* 0x000000ff06067287 */ /* 0x000fc80008000000 */
[----:B------:R-:W-:Y:S01]  /*23a0*/  ULEA UR6, UR6, UR4, 0x3 ;  /* 0x0000000406067291 */ /* 0x000fe2000f8e18ff */
[----:B-1----:R-:W-:-:S04]  /*23b0*/  LOP3.LUT R3, R15, UR5, RZ, 0x3c, !PT ;  /* 0x000000050f037c12 */ /* 0x002fc8000f8e3cff */
[----:B------:R-:W-:Y:S01]  /*23c0*/  SHF.L.U32 R3, R3, 0x1f, RZ ;  /* 0x0000001f03037819 */ /* 0x000fe200000006ff */
[----:B----4-:R-:W-:-:S07]  /*23d0*/  IMAD.U32 R0, RZ, RZ, UR6 ;  /* 0x00000006ff007e24 */ /* 0x010fce000f8e00ff */
.L_x_38:
[----:B-1----:R1:W2:Y:S02]  /*23e0*/  SYNCS.PHASECHK.TRANS64.TRYWAIT P0, [R0+URZ], R3 ;  /* 0x00000003000075a7 */ /* 0x0022a400080011ff */
[----:B--2---:R-:W-:Y:S05]  /*23f0*/  @!P0 NANOSLEEP.SYNCS 0x989680 ;  /* 0x009896800000895d */ /* 0x004fea0003900000 */
[----:B------:R-:W2:Y:S02]  /*2400*/  @!P0 SYNCS.PHASECHK.TRANS64 P0, [R0+URZ], R3 ;  /* 0x00000003000085a7 */ /* 0x000ea400080010ff */
[----:B--2---:R-:W-:Y:S05]  /*2410*/  @P0 EXIT ;  /* 0x000000000000094d */ /* 0x004fea0003800000 */
[----:B------:R-:W-:Y:S05]  /*2420*/  BRA `(.L_x_38) ;  /* 0xfffffffc00ec7947 */ /* 0x000fea000383ffff */
.L_x_17:
[----:B------:R-:W-:-:S04]  /*2430*/  UISETP.NE.AND UP1, UPT, UR37, URZ, UPT ;  /* 0x000000ff2500728c */ /* 0x000fc8000bf25270 */
[----:B------:R-:W-:-:S09]  /*2440*/  UISETP.NE.OR UP1, UPT, UR8, 0x1, UP1 ;  /* 0x000000010800788c */ /* 0x000fd20008f25670 */
[----:B------:R-:W-:Y:S05]  /*2450*/  BRA.U UP1, `(.L_x_39) ;  /* 0x0000000501487547 */ /* 0x000fea000b800000 */
[----:B------:R-:W-:Y:S01]  /*2460*/  ISETP.NE.AND P2, PT, R2, RZ, PT ;  /* 0x000000ff0200720c */ /* 0x000fe20003f45270 */
[----:B------:R-:W-:Y:S01]  /*2470*/  IMAD.MOV.U32 R12, RZ, RZ, 0x1 ;  /* 0x00000001ff0c7424 */ /* 0x000fe200078e00ff */
[----:B------:R-:W-:Y:S02]  /*2480*/  CS2R R10, SRZ ;  /* 0x00000000000a7805 */ /* 0x000fe4000001ff00 */
[----:B------:R-:W-:Y:S01]  /*2490*/  CS2R R8, SRZ ;  /* 0x0000000000087805 */ /* 0x000fe2000001ff00 */
[----:B------:R-:W-:Y:S01]  /*24a0*/  UMOV UR4, 0x400 ;  /* 0x0000040000047882 */ /* 0x000fe20000000000 */
[----:B------:R-:W-:Y:S01]  /*24b0*/  UMOV UR6, URZ ;  /* 0x000000ff00067c82 */ /* 0x000fe20008000000 */
[----:B------:R-:W-:-:S12]  /*24c0*/  ULEA UR37, UR37, UR4, 0x18 ;  /* 0x0000000425257291 */ /* 0x000fd8000f8ec0ff */
.L_x_43:
[----:B------:R-:W-:Y:S02]  /*24d0*/  LEA R0, R8, UR37, 0x3 ;  /* 0x0000002508007c11 */ /* 0x000fe4000f8e18ff */
[----:B------:R-:W-:-:S03]  /*24e0*/  SHF.L.U32 R5, R9, 0x1f, RZ ;  /* 0x0000001f09057819 */ /* 0x000fc600000006ff */
[----:B------:R-:W-:Y:S01]  /*24f0*/  VIADD R4, R0, 0xd0 ;  /* 0x000000d000047836 */ /* 0x000fe20000000000 */
[----:B------:R-:W1:Y:S02]  /*2500*/  SYNCS.PHASECHK.TRANS64.TRYWAIT P0, [R0+URZ+0xc0], R5 ;  /* 0x0000c005000075a7 */ /* 0x000e6400080011ff */
[----:B-1----:R-:W-:Y:S05]  /*2510*/  @!P0 BRA `(.L_x_40) ;  /* 0x0000008c00088947 */ /* 0x002fea0003800000 */
.L_x_133:
[----:B------:R-:W-:Y:S01]  /*2520*/  ULEA UR5, UR6, UR37, 0x3 ;  /* 0x0000002506057291 */ /* 0x000fe2000f8e18ff */
[----:B------:R-:W-:Y:S02]  /*2530*/  PRMT R4, RZ, 0x654, R4 ;  /* 0x00000654ff047816 */ /* 0x000fe40000000004 */
[----:B-1----:R-:W-:Y:S01]  /*2540*/  SHF.L.U32 R5, R12, 0x1f, RZ ;  /* 0x0000001f0c057819 */ /* 0x002fe200000006ff */
[----:B------:R-:W-:Y:S01]  /*2550*/  UIADD3 UR4, UPT, UPT, UR5, 0x80, URZ ;  /* 0x0000008005047890 */ /* 0x000fe2000fffe0ff */
[----:B------:R1:W-:Y:S05]  /*2560*/  SYNCS.ARRIVE.TRANS64.RED.A1T0 RZ, [R4+URZ], RZ ;  /* 0x000000ff04ff79a7 */ /* 0x0003ea00081004ff */
[----:B------:R-:W-:Y:S01]  /*2570*/  IMAD.U32 R7, RZ, RZ, UR4 ;  /* 0x00000004ff077e24 */ /* 0x000fe2000f8e00ff */
[----:B------:R-:W2:Y:S04]  /*2580*/  SYNCS.PHASECHK.TRANS64.TRYWAIT P0, [UR5+0x90], R5 ;  /* 0x00009005ff0075a7 */ /* 0x000ea80008001105 */
[----:B------:R-:W-:Y:S01]  /*2590*/  PRMT R6, R2, 0x654, R7 ;  /* 0x0000065402067816 */ /* 0x000fe20000000007 */
[----:B-1----:R-:W-:Y:S01]  /*25a0*/  @!P2 IMAD.MOV.U32 R4, RZ, RZ, 0x10 ;  /* 0x00000010ff04a424 */ /* 0x002fe200078e00ff */
[----:B--2---:R-:W-:Y:S06]  /*25b0*/  @!P0 BRA `(.L_x_41) ;  /* 0x0000008800f48947 */ /* 0x004fec0003800000 */
.L_x_135:
[----:B------:R-:W-:Y:S01]  /*25c0*/  ULEA UR4, UR6, UR37, 0x4 ;  /* 0x0000002506047291 */ /* 0x000fe2000f8e20ff */
[----:B------:R-:W-:Y:S01]  /*25d0*/  SEL R3, R6, R3, !P2 ;  /* 0x0000000306037207 */ /* 0x000fe20005000000 */
[----:B------:R-:W-:Y:S01]  /*25e0*/  UIADD3 UR5, UPT, UPT, UR5, 0x80, URZ ;  /* 0x0000008005057890 */ /* 0x000fe2000fffe0ff */
[----:B-1----:R-:W-:Y:S01]  /*25f0*/  LEA R0, R11, UR37, 0x3 ;  /* 0x000000250b007c11 */ /* 0x002fe2000f8e18ff */
[----:B------:R-:W-:Y:S01]  /*2600*/  UIADD3 UR4, UPT, UPT, UR4, 0xf0, URZ ;  /* 0x000000f004047890 */ /* 0x000fe2000fffe0ff */
[----:B------:R-:W-:Y:S01]  /*2610*/  SHF.L.U32 R5, R10, 0x1f, RZ ;  /* 0x0000001f0a057819 */ /* 0x000fe200000006ff */
[----:B------:R1:W-:Y:S01]  /*2620*/  @!P2 SYNCS.ARRIVE.TRANS64.RED RZ, [R3+URZ], R4 ;  /* 0x0000000403ffa9a7 */ /* 0x0003e200080004ff */
[----:B------:R-:W-:Y:S01]  /*2630*/  UIADD3 UR6, UPT, UPT, UR6, 0x1, URZ ;  /* 0x0000000106067890 */ /* 0x000fe2000fffe0ff */
[----:B------:R-:W-:-:S03]  /*2640*/  VIADD R8, R8, 0x1 ;  /* 0x0000000108087836 */ /* 0x000fc60000000000 */
[----:B------:R-:W-:Y:S02]  /*2650*/  UISETP.NE.AND UP0, UPT, UR6, 0x2, UPT ;  /* 0x000000020600788c */ /* 0x000fe4000bf05270 */
[----:B------:R-:W-:Y:S06]  /*2660*/  UGETNEXTWORKID.BROADCAST [UR4], [UR5] ;  /* 0x00000000040073ca */ /* 0x000fec0008000100 */
[----:B------:R-:W-:Y:S01]  /*2670*/  USEL UR4, URZ, 0x1, UP0 ;  /* 0x00000001ff047887 */ /* 0x000fe20008000000 */
[----:B------:R-:W-:Y:S01]  /*2680*/  ISETP.NE.AND P0, PT, R8, 0x2, PT ;  /* 0x000000020800780c */ /* 0x000fe20003f05270 */
[----:B------:R-:W-:Y:S01]  /*2690*/  USEL UR6, UR6, URZ, UP0 ;  /* 0x000000ff06067287 */ /* 0x000fe20008000000 */
[----:B------:R-:W2:Y:S03]  /*26a0*/  SYNCS.PHASECHK.TRANS64.TRYWAIT P1, [R0+URZ+0x80], R5 ;  /* 0x00008005000075a7 */ /* 0x000ea600080211ff */
[----:B------:R-:W-:Y:S01]  /*26b0*/  LOP3.LUT R12, R12, UR4, RZ, 0x3c, !PT ;  /* 0x000000040c0c7c12 */ /* 0x000fe2000f8e3cff */
[----:B-12---:R-:W-:Y:S07]  /*26c0*/  @!P1 BRA `(.L_x_42) ;  /* 0x0000008800c89947 */ /* 0x006fee0003800000 */
.L_x_136:
[C---:B------:R-:W-:Y:S01]  /*26d0*/  LEA R4, R11.reuse, UR37, 0x4 ;  /* 0x000000250b047c11 */ /* 0x040fe2000f8e20ff */
[----:B-1----:R-:W-:Y:S01]  /*26e0*/  VIADD R0, R0, 0x90 ;  /* 0x0000009000007836 */ /* 0x002fe20000000000 */
[----:B------:R-:W-:Y:S01]  /*26f0*/  SEL R8, R8, RZ, P0 ;  /* 0x000000ff08087207 */ /* 0x000fe20000000000 */
[----:B------:R-:W-:-:S03]  /*2700*/  VIADD R11, R11, 0x1 ;  /* 0x000000010b0b7836 */ /* 0x000fc60000000000 */
[----:B------:R-:W1:Y:S01]  /*2710*/  LDS.128 R4, [R4+0xf0] ;  /* 0x0000f00004047984 */ /* 0x000e620000000c00 */
[----:B------:R-:W-:Y:S02]  /*2720*/  PRMT R0, RZ, 0x654, R0 ;  /* 0x00000654ff007816 */ /* 0x000fe40000000000 */
[C---:B------:R-:W-:Y:S01]  /*2730*/  ISETP.NE.AND P1, PT, R11.reuse, 0x2, PT ;  /* 0x000000020b00780c */ /* 0x040fe20003f25270 */
[----:B------:R-:W-:Y:S01]  /*2740*/  @!PT LDS RZ, [RZ] ;  /* 0x00000000fffff984 */ /* 0x000fe20000000800 */
[----:B------:R-:W-:Y:S01]  /*2750*/  @!PT LDS RZ, [RZ] ;  /* 0x00000000fffff984 */ /* 0x000fe20000000800 */
[----:B------:R-:W-:Y:S01]  /*2760*/  @!PT LDS RZ, [RZ] ;  /* 0x00000000fffff984 */ /* 0x000fe20000000800 */
[----:B------:R-:W-:Y:S01]  /*2770*/  @!PT LDS RZ, [RZ] ;  /* 0x00000000fffff984 */ /* 0x000fe20000000800 */
[----:B------:R2:W-:Y:S06]  /*2780*/  MEMBAR.ALL.CTA ;  /* 0x0000000000007992 */ /* 0x0005ec0000008000 */
[----:B--2---:R-:W2:Y:S01]  /*2790*/  FENCE.VIEW.ASYNC.S ;  /* 0x00000000000073c6 */ /* 0x004ea20000000000 */
[----:B------:R-:W-:Y:S01]  /*27a0*/  SEL R11, R11, RZ, P1 ;  /* 0x000000ff0b0b7207 */ /* 0x000fe20000800000 */
[----:B--2---:R2:W-:Y:S01]  /*27b0*/  SYNCS.ARRIVE.TRANS64.RED.A1T0 RZ, [R0+URZ], RZ ;  /* 0x000000ff00ff79a7 */ /* 0x0045e200081004ff */
[----:B-1----:R-:W-:-:S02]  /*27c0*/  LOP3.LUT P3, RZ, R6, 0x1, RZ, 0xc0, !PT ;  /* 0x0000000106ff7812 */ /* 0x002fc4000786c0ff */
[----:B------:R-:W-:-:S04]  /*27d0*/  SEL R5, RZ, 0x1, P1 ;  /* 0x00000001ff057807 */ /* 0x000fc80000800000 */
[----:B------:R-:W-:Y:S02]  /*27e0*/  LOP3.LUT R10, R10, R5, RZ, 0x3c, !PT ;  /* 0x000000050a0a7212 */ /* 0x000fe400078e3cff */
[----:B--2---:R-:W-:-:S04]  /*27f0*/  SEL R0, RZ, 0x1, P0 ;  /* 0x00000001ff007807 */ /* 0x004fc80000000000 */
[----:B------:R-:W-:Y:S01]  /*2800*/  LOP3.LUT R9, R9, R0, RZ, 0x3c, !PT ;  /* 0x0000000009097212 */ /* 0x000fe200078e3cff */
[----:B------:R-:W-:Y:S06]  /*2810*/  @P3 BRA `(.L_x_43) ;  /* 0xfffffffc002c3947 */ /* 0x000fec000383ffff */
[----:B------:R-:W-:Y:S01]  /*2820*/  ULEA UR5, UR6, UR37, 0x3 ;  /* 0x0000002506057291 */ /* 0x000fe2000f8e18ff */
[----:B------:R-:W-:-:S08]  /*2830*/  SHF.L.U32 R3, R12, 0x1f, RZ ;  /* 0x0000001f0c037819 */ /* 0x000fd000000006ff */
[----:B------:R-:W1:Y:S02]  /*2840*/  SYNCS.PHASECHK.TRANS64 P0, [UR5+0x90], R3 ;  /* 0x00009003ff0075a7 */ /* 0x000e640008001005 */
[----:B-1----:R-:W-:Y:S05]  /*2850*/  @P0 BRA `(.L_x_44) ;  /* 0x0000000000080947 */ /* 0x002fea0003800000 */
[----:B------:R-:W1:Y:S02]  /*2860*/  SYNCS.PHASECHK.TRANS64.TRYWAIT P0, [UR5+0x90], R3 ;  /* 0x00009003ff0075a7 */ /* 0x000e640008001105 */
[----:B-1----:R-:W-:Y:S05]  /*2870*/  @!P0 BRA `(.L_x_45) ;  /* 0x0000008800708947 */ /* 0x002fea0003800000 */
.L_x_44:
[----:B------:R-:W-:-:S04]  /*2880*/  UIADD3 UR4, UPT, UPT, UR6, 0x1, URZ ;  /* 0x0000000106047890 */ /* 0x000fc8000fffe0ff */
[----:B------:R-:W-:-:S04]  /*2890*/  UISETP.NE.AND UP0, UPT, UR4, 0x2, UPT ;  /* 0x000000020400788c */ /* 0x000fc8000bf05270 */
[----:B------:R-:W-:Y:S02]  /*28a0*/  USEL UR7, URZ, 0x1, UP0 ;  /* 0x00000001ff077887 */ /* 0x000fe40008000000 */
[----:B------:R-:W-:-:S04]  /*28b0*/  USEL UR4, UR4, URZ, UP0 ;  /* 0x000000ff04047287 */ /* 0x000fc80008000000 */
[----:B------:R-:W-:Y:S01]  /*28c0*/  ULEA UR4, UR4, UR37, 0x3 ;  /* 0x0000002504047291 */ /* 0x000fe2000f8e18ff */
[----:B-1----:R-:W-:-:S04]  /*28d0*/  LOP3.LUT R3, R12, UR7, RZ, 0x3c, !PT ;  /* 0x000000070c037c12 */ /* 0x002fc8000f8e3cff */
[----:B------:R-:W-:-:S04]  /*28e0*/  SHF.L.U32 R0, R3, 0x1f, RZ ;  /* 0x0000001f03007819 */ /* 0x000fc800000006ff */
[----:B------:R-:W1:Y:S02]  /*28f0*/  SYNCS.PHASECHK.TRANS64 P0, [UR4+0x90], R0 ;  /* 0x00009000ff0075a7 */ /* 0x000e640008001004 */
[----:B-1----:R-:W-:Y:S05]  /*2900*/  @P0 EXIT ;  /* 0x000000000000094d */ /* 0x002fea0003800000 */
[----:B------:R-:W-:Y:S02]  /*2910*/  SHF.L.U32 R3, R3, 0x1f, RZ ;  /* 0x0000001f03037819 */ /* 0x000fe400000006ff */
[----:B------:R-:W-:-:S07]  /*2920*/  MOV R0, UR4 ;  /* 0x0000000400007c02 */ /* 0x000fce0008000f00 */
.L_x_46:
[----:B-1----:R1:W2:Y:S02]  /*2930*/  SYNCS.PHASECHK.TRANS64.TRYWAIT P0, [R0+URZ+0x90], R3 ;  /* 0x00009003000075a7 */ /* 0x0022a400080011ff */
[----:B--2---:R-:W-:Y:S05]  /*2940*/  @!P0 NANOSLEEP.SYNCS 0x989680 ;  /* 0x009896800000895d */ /* 0x004fea0003900000 */
[----:B------:R-:W2:Y:S02]  /*2950*/  @!P0 SYNCS.PHASECHK.TRANS64 P0, [R0+URZ+0x90], R3 ;  /* 0x00009003000085a7 */ /* 0x000ea400080010ff */
[----:B--2---:R-:W-:Y:S05]  /*2960*/  @P0 EXIT ;  /* 0x000000000000094d */ /* 0x004fea0003800000 */
[----:B------:R-:W-:Y:S05]  /*2970*/  BRA `(.L_x_46) ;  /* 0xfffffffc00ec7947 */ /* 0x000fea000383ffff */
.L_x_39:
[----:B------:R-:W-:-:S09]  /*2980*/  UISETP.NE.AND UP1, UPT, UR8, URZ, UPT ;  /* 0x000000ff0800728c */ /* 0x000fd2000bf25270 */
[----:B------:R-:W-:Y:S05]  /*2990*/  BRA.U UP1, `(.L_x_47) ;  /* 0x0000000d016c7547 */ /* 0x000fea000b800000 */
[----:B------:R-:W-:Y:S01]  /*29a0*/  UMOV UR4, 0x40 ;  /* 0x0000004000047882 */ /* 0x000fe20000000000 */
[----:B------:R-:W-:Y:S01]  /*29b0*/  NOP ;  /* 0x0000000000007918 */ /* 0x000fe20000000000 */
[----:B------:R-:W-:Y:S01]  /*29c0*/  ULEA UR4, UR37, UR4, 0x18 ;  /* 0x0000000425047291 */ /* 0x000fe2000f8ec0ff */
[----:B------:R-:W-:Y:S02]  /*29d0*/  UMOV UR5, 0x400 ;  /* 0x0000040000057882 */ /* 0x000fe40000000000 */
[----:B------:R-:W-:-:S06]  /*29e0*/  ULEA UR37, UR37, UR5, 0x18 ;  /* 0x0000000525257291 */ /* 0x000fcc000f8ec0ff */
[----:B------:R-:W1:Y:S02]  /*29f0*/  LDS.U8 R0, [UR4+0x1c] ;  /* 0x00001c04ff007984 */ /* 0x000e640008000000 */
[----:B-1----:R-:W-:-:S13]  /*2a00*/  ISETP.NE.AND P0, PT, R0, RZ, PT ;  /* 0x000000ff0000720c */ /* 0x002fda0003f05270 */
[----:B------:R-:W-:Y:S05]  /*2a10*/  @P0 BRA `(.L_x_48) ;  /* 0x0000000000580947 */ /* 0x000fea0003800000 */
[----:B------:R-:W-:-:S13]  /*2a20*/  ELECT P0, URZ, PT ;  /* 0x0000000000ff782f */ /* 0x000fda0003800000 */
[----:B------:R-:W-:Y:S05]  /*2a30*/  @!P0 BRA `(.L_x_49) ;  /* 0x0000000000608947 */ /* 0x000fea0003800000 */
[----:B------:R-:W-:Y:S01]  /*2a40*/  UMOV UR5, 0x10 ;  /* 0x0000001000057882 */ /* 0x000fe20000000000 */
[----:B------:R-:W-:Y:S01]  /*2a50*/  HFMA2 R0, -RZ, RZ, 0, 5.9604644775390625e-08 ;  /* 0x00000001ff007431 */ /* 0x000fe200000001ff */
[----:B------:R-:W-:-:S03]  /*2a60*/  MOV R2, 0xffff ;  /* 0x0000ffff00027802 */ /* 0x000fc60000000f00 */
[----:B------:R-:W-:Y:S04]  /*2a70*/  DEPBAR.LE SB1, 0x36 ;  /* 0x00009d800000791a */ /* 0x000fe80000000000 */
[----:B------:R-:W1:Y:S02]  /*2a80*/  UTCATOMSWS.FIND_AND_SET.ALIGN UP0, UR5, UR5 ;  /* 0x00000005000575e3 */ /* 0x000e640008000800 */
[----:B-1----:R-:W-:Y:S01]  /*2a90*/  MOV R3, UR5 ;  /* 0x0000000500037c02 */ /* 0x002fe20008000f00 */
[----:B------:R-:W-:Y:S06]  /*2aa0*/  BRA.U UP0, `(.L_x_50) ;  /* 0x0000000100187547 */ /* 0x000fec000b800000 */
.L_x_51:
[----:B------:R-:W-:Y:S05]  /*2ab0*/  NANOSLEEP 0x64 ;  /* 0x000000640000795d */ /* 0x000fea0003800000 */
[----:B------:R-:W-:-:S05]  /*2ac0*/  UMOV UR5, 0x10 ;  /* 0x0000001000057882 */ /* 0x000fca0000000000 */
[----:B------:R-:W-:Y:S04]  /*2ad0*/  DEPBAR.LE SB1, 0x36 ;  /* 0x00009d800000791a */ /* 0x000fe80000000000 */
[----:B------:R-:W1:Y:S02]  /*2ae0*/  UTCATOMSWS.FIND_AND_SET.ALIGN UP0, UR5, UR5 ;  /* 0x00000005000575e3 */ /* 0x000e640008000800 */
[----:B-1----:R-:W-:Y:S01]  /*2af0*/  MOV R3, UR5 ;  /* 0x0000000500037c02 */ /* 0x002fe20008000f00 */
[----:B------:R-:W-:Y:S05]  /*2b00*/  BRA.U !UP0, `(.L_x_51) ;  /* 0xfffffffd08e87547 */ /* 0x000fea000b83ffff */
.L_x_50:
[-C--:B------:R-:W-:Y:S02]  /*2b10*/  SHF.L.U32 R2, R2, R3.reuse, RZ ;  /* 0x0000000302027219 */ /* 0x080fe400000006ff */
[----:B------:R-:W-:Y:S01]  /*2b20*/  SHF.L.U32 R0, R0, R3, RZ ;  /* 0x0000000300007219 */ /* 0x000fe200000006ff */
[----:B------:R-:W-:Y:S02]  /*2b30*/  IMAD.SHL.U32 R3, R3, 0x20, RZ ;  /* 0x0000002003037824 */ /* 0x000fe400078e00ff */
[----:B------:R1:W-:Y:S04]  /*2b40*/  ATOMS.OR RZ, [UR4+0x14], R2 ;  /* 0x00001402ffff798c */ /* 0x0003e8000b000004 */
[----:B------:R1:W-:Y:S04]  /*2b50*/  ATOMS.OR RZ, [UR4+0x18], R0 ;  /* 0x00001800ffff798c */ /* 0x0003e8000b000004 */
[----:B------:R1:W-:Y:S01]  /*2b60*/  STS [UR37+0x110], R3 ;  /* 0x00011003ff007988 */ /* 0x0003e20008000825 */
[----:B------:R-:W-:Y:S05]  /*2b70*/  BRA `(.L_x_49) ;  /* 0x0000000000107947 */ /* 0x000fea0003800000 */
.L_x_48:
[----:B------:R-:W-:Y:S02]  /*2b80*/  MOV R0, 0xffffffff ;  /* 0xffffffff00007802 */ /* 0x000fe40000000f00 */
[----:B------:R-:W-:-:S03]  /*2b90*/  MOV R2, 0x2bc0 ;  /* 0x00002bc000027802 */ /* 0x000fc60000000f00 */
[----:B------:R1:W-:Y:S04]  /*2ba0*/  STS [UR37+0x110], R0 ;  /* 0x00011000ff007988 */ /* 0x0003e80008000825 */
[----:B-1-3-5:R-:W-:Y:S05]  /*2bb0*/  CALL.REL.NOINC `($__internal_1_$__cuda_sm10x_tcgen05_guardrail_trap_phase_invalid_during_alloc) ;  /* 0x0000008c00847944 */ /* 0x02afea0003c00000 */
.L_x_49:
[----:B------:R-:W-:Y:S05]  /*2bc0*/  WARPSYNC.ALL ;  /* 0x0000000000007948 */ /* 0x000fea0003800000 */
[----:B------:R-:W2:Y:S01]  /*2bd0*/  S2UR UR5, SR_CgaCtaId ;  /* 0x00000000000579c3 */ /* 0x000ea20000008800 */
[----:B------:R-:W-:Y:S01]  /*2be0*/  UMOV UR4, 0x400 ;  /* 0x0000040000047882 */ /* 0x000fe20000000000 */
[----:B------:R-:W-:-:S06]  /*2bf0*/  NOP ;  /* 0x0000000000007918 */ /* 0x000fcc0000000000 */
[----:B------:R-:W-:Y:S06]  /*2c00*/  BAR.ARV 0x6, 0xa0 ;  /* 0x0182800000007b1d */ /* 0x000fec0000002000 */
[----:B------:R-:W4:Y:S01]  /*2c10*/  LDCU UR7, c[0x0][0x38c] ;  /* 0x00007180ff0777ac */ /* 0x000f220008000800 */
[----:B------:R-:W-:Y:S01]  /*2c20*/  IMAD.MOV.U32 R11, RZ, RZ, 0x1 ;  /* 0x00000001ff0b7424 */ /* 0x000fe200078e00ff */
[----:B------:R-:W-:Y:S01]  /*2c30*/  CS2R R8, SRZ ;  /* 0x0000000000087805 */ /* 0x000fe2000001ff00 */
[----:B------:R-:W-:Y:S01]  /*2c40*/  IMAD.MOV.U32 R10, RZ, RZ, RZ ;  /* 0x000000ffff0a7224 */ /* 0x000fe200078e00ff */
[----:B------:R-:W3:Y:S01]  /*2c50*/  LDCU UR6, c[0x0][0x38c] ;  /* 0x00007180ff0677ac */ /* 0x000ee20008000800 */
[----:B------:R-:W-:Y:S01]  /*2c60*/  UMOV UR15, URZ ;  /* 0x000000ff000f7c82 */ /* 0x000fe20008000000 */
[----:B------:R-:W-:Y:S01]  /*2c70*/  UMOV UR14, URZ ;  /* 0x000000ff000e7c82 */ /* 0x000fe20008000000 */
[----:B--2---:R-:W-:Y:S01]  /*2c80*/  ULEA UR5, UR5, UR4, 0x18 ;  /* 0x0000000405057291 */ /* 0x004fe2000f8ec0ff */
[----:B------:R-:W-:Y:S01]  /*2c90*/  UMOV UR24, 0x0 ;  /* 0x0000000000187882 */ /* 0x000fe20000000000 */
[----:B------:R-:W-:-:S02]  /*2ca0*/  UMOV UR25, 0x8400490 ;  /* 0x0840049000197882 */ /* 0x000fc40000000000 */
[----:B------:R-:W-:Y:S02]  /*2cb0*/  UIADD3 UR10, UPT, UPT, UR5, 0xc400, URZ ;  /* 0x0000c400050a7890 */ /* 0x000fe4000fffe0ff */
[----:B------:R-:W-:Y:S02]  /*2cc0*/  UIADD3 UR11, UPT, UPT, UR5, 0x18400, URZ ;  /* 0x00018400050b7890 */ /* 0x000fe4000fffe0ff */
[----:B----4-:R-:W-:Y:S01]  /*2cd0*/  UIADD3 UR7, UPT, UPT, UR7, 0x7f, URZ ;  /* 0x0000007f07077890 */ /* 0x010fe2000fffe0ff */
[----:B-1----:R-:W1:Y:S01]  /*2ce0*/  LDS R0, [UR5+0x110] ;  /* 0x00011005ff007984 */ /* 0x002e620008000800 */
[----:B------:R-:W-:Y:S02]  /*2cf0*/  USHF.R.U32.HI UR10, URZ, 0x4, UR10 ;  /* 0x00000004ff0a7899 */ /* 0x000fe4000801160a */
[----:B------:R-:W-:Y:S02]  /*2d00*/  USHF.R.S32.HI UR4, URZ, 0x1f, UR7 ;  /* 0x0000001fff047899 */ /* 0x000fe40008011407 */
[----:B------:R-:W-:-:S02]  /*2d10*/  USHF.R.U32.HI UR11, URZ, 0x4, UR11 ;  /* 0x00000004ff0b7899 */ /* 0x000fc4000801160b */
[----:B------:R-:W-:Y:S02]  /*2d20*/  ULEA.HI UR4, UR4, UR7, URZ, 0x7 ;  /* 0x0000000704047291 */ /* 0x000fe4000f8f38ff */
[----:B------:R-:W-:Y:S02]  /*2d30*/  ULOP3.LUT UR10, UR10, 0x3fff, URZ, 0xc0, !UPT ;  /* 0x00003fff0a0a7892 */ /* 0x000fe4000f8ec0ff */
[----:B------:R-:W-:Y:S02]  /*2d40*/  USHF.R.S32.HI UR4, URZ, 0x7, UR4 ;  /* 0x00000007ff047899 */ /* 0x000fe40008011404 */
[----:B------:R-:W-:Y:S02]  /*2d50*/  ULOP3.LUT UR11, UR11, 0x3fff, URZ, 0xc0, !UPT ;  /* 0x00003fff0b0b7892 */ /* 0x000fe4000f8ec0ff */
[----:B------:R-:W-:Y:S01]  /*2d60*/  UISETP.LT.AND UP0, UPT, UR4, 0x1, UPT ;  /* 0x000000010400788c */ /* 0x000fe2000bf01270 */
[----:B------:R-:W-:Y:S01]  /*2d70*/  UMOV UR22, 0x0 ;  /* 0x0000000000167882 */ /* 0x000fe20000000000 */
[----:B------:R-:W-:-:S02]  /*2d80*/  UMOV UR23, 0x8400490 ;  /* 0x0840049000177882 */ /* 0x000fc40000000000 */
[----:B------:R-:W-:Y:S02]  /*2d90*/  USEL UR9, UR4, 0x1, !UP0 ;  /* 0x0000000104097887 */ /* 0x000fe4000c000000 */
[----:B------:R-:W-:Y:S02]  /*2da0*/  ULOP3.LUT UR10, UR10, 0x10000, URZ, 0xfc, !UPT ;  /* 0x000100000a0a7892 */ /* 0x000fe4000f8efcff */
[----:B------:R-:W-:Y:S02]  /*2db0*/  ULOP3.LUT UR11, UR11, 0x10000, URZ, 0xfc, !UPT ;  /* 0x000100000b0b7892 */ /* 0x000fe4000f8efcff */
[----:B------:R-:W-:Y:S02]  /*2dc0*/  UIADD3 UR9, UPT, UPT, -UR9, URZ, URZ ;  /* 0x000000ff09097290 */ /* 0x000fe4000fffe1ff */
[----:B---3--:R-:W-:Y:S01]  /*2dd0*/  UISETP.GE.AND UP3, UPT, UR6, 0x1, UPT ;  /* 0x000000010600788c */ /* 0x008fe2000bf66270 */
[----:B------:R-:W-:Y:S01]  /*2de0*/  UMOV UR20, 0x0 ;  /* 0x0000000000147882 */ /* 0x000fe20000000000 */
[----:B------:R-:W-:Y:S01]  /*2df0*/  UMOV UR21, 0x8400490 ;  /* 0x0840049000157882 */ /* 0x000fe20000000000 */
[----:B------:R-:W-:Y:S01]  /*2e00*/  UMOV UR18, 0x0 ;  /* 0x0000000000127882 */ /* 0x000fe20000000000 */
[----:B------:R-:W-:Y:S01]  /*2e10*/  UMOV UR19, 0x8400490 ;  /* 0x0840049000137882 */ /* 0x000fe20000000000 */
[----:B-1----:R-:W-:-:S15]  /*2e20*/  R2UR UR16, R0 ;  /* 0x00000000001072ca */ /* 0x002fde00000e0000 */
.L_x_58:
[----:B------:R-:W-:Y:S02]  /*2e30*/  LEA R0, R10, UR5, 0x3 ;  /* 0x000000050a007c11 */ /* 0x000fe4000f8e18ff */
[----:B------:R-:W-:Y:S02]  /*2e40*/  SHF.L.U32 R5, R9, 0x1f, RZ ;  /* 0x0000001f09057819 */ /* 0x000fe400000006ff */
[----:B------:R-:W-:Y:S01]  /*2e50*/  PLOP3.LUT P0, PT, PT, PT, UP3, 0x80, 0x8 ;  /* 0x000000000008781c */ /* 0x000fe20003f0f038 */
[----:B------:R-:W-:Y:S01]  /*2e60*/  VIADD R3, R0, 0x90 ;  /* 0x0000009000037836 */ /* 0x000fe20000000000 */
[----:B-1----:R-:W1:Y:S02]  /*2e70*/  SYNCS.PHASECHK.TRANS64.TRYWAIT P1, [R0+URZ+0x80], R5 ;  /* 0x00008005000075a7 */ /* 0x002e6400080211ff */
[----:B-1-3--:R-:W-:Y:S09]  /*2e80*/  @!P1 BRA `(.L_x_52) ;  /* 0x0000008400049947 */ /* 0x00aff20003800000 */
.L_x_138:
[----:B------:R-:W-:Y:S01]  /*2e90*/  LEA R4, R10, UR5, 0x4 ;  /* 0x000000050a047c11 */ /* 0x000fe2000f8e20ff */
[----:B------:R-:W-:Y:S01]  /*2ea0*/  @UP3 ULEA UR6, UR14, UR5, 0x3 ;  /* 0x000000050e063291 */ /* 0x000fe2000f8e18ff */
[----:B------:R-:W-:Y:S01]  /*2eb0*/  PLOP3.LUT P2, PT, PT, PT, PT, 0x80, 0x8 ;  /* 0x000000000008781c */ /* 0x000fe20003f4f070 */
[----:B------:R-:W-:Y:S01]  /*2ec0*/  ULEA UR7, UR15, UR5, 0x3 ;  /* 0x000000050f077291 */ /* 0x000fe2000f8e18ff */
[----:B------:R-:W-:Y:S01]  /*2ed0*/  PRMT R3, RZ, 0x654, R3 ;  /* 0x00000654ff037816 */ /* 0x000fe20000000003 */
[----:B------:R-:W-:Y:S01]  /*2ee0*/  ULEA UR8, UR15, UR16, 0x8 ;  /* 0x000000100f087291 */ /* 0x000fe2000f8e40ff */
[----:B-1----:R-:W1:Y:S01]  /*2ef0*/  LDS.128 R4, [R4+0xf0] ;  /* 0x0000f00004047984 */ /* 0x002e620000000c00 */
[----:B------:R-:W-:Y:S02]  /*2f00*/  @P0 SHF.L.U32 R2, R8, 0x1f, RZ ;  /* 0x0000001f08020819 */ /* 0x000fe400000006ff */
[----:B------:R-:W-:Y:S01]  /*2f10*/  SHF.L.U32 R0, R11, 0x1f, RZ ;  /* 0x0000001f0b007819 */ /* 0x000fe200000006ff */
[----:B------:R-:W-:Y:S01]  /*2f20*/  @!PT LDS RZ, [RZ] ;  /* 0x00000000fffff984 */ /* 0x000fe20000000800 */
[----:B------:R-:W-:Y:S01]  /*2f30*/  @!PT LDS RZ, [RZ] ;  /* 0x00000000fffff984 */ /* 0x000fe20000000800 */
[----:B------:R-:W-:Y:S01]  /*2f40*/  @!PT LDS RZ, [RZ] ;  /* 0x00000000fffff984 */ /* 0x000fe20000000800 */
[----:B------:R-:W-:Y:S01]  /*2f50*/  @!PT LDS RZ, [RZ] ;  /* 0x00000000fffff984 */ /* 0x000fe20000000800 */
[----:B------:R2:W-:Y:S06]  /*2f60*/  MEMBAR.ALL.CTA ;  /* 0x0000000000007992 */ /* 0x0005ec0000008000 */
[----:B--2---:R-:W2:Y:S02]  /*2f70*/  FENCE.VIEW.ASYNC.S ;  /* 0x00000000000073c6 */ /* 0x004ea40000000000 */
[----:B--2---:R2:W-:Y:S01]  /*2f80*/  SYNCS.ARRIVE.TRANS64.RED.A1T0 RZ, [R3+URZ], RZ ;  /* 0x000000ff03ff79a7 */ /* 0x0045e200081004ff */
[----:B------:R2:W3:Y:S01]  /*2f90*/  @P0 SYNCS.PHASECHK.TRANS64.TRYWAIT P2, [UR6], R2 ;  /* 0x00000002ff0005a7 */ /* 0x0004e20008041106 */
[----:B-1----:R-:W-:Y:S01]  /*2fa0*/  LOP3.LUT P1, RZ, R6, 0x1, RZ, 0xc0, !PT ;  /* 0x0000000106ff7812 */ /* 0x002fe2000782c0ff */
[----:B------:R-:W1:Y:S02]  /*2fb0*/  SYNCS.PHASECHK.TRANS64.TRYWAIT P0, [UR7+0xb0], R0 ;  /* 0x0000b000ff0075a7 */ /* 0x000e640008001107 */
[----:B-123--:R-:W-:Y:S10]  /*2fc0*/  @!P0 BRA `(.L_x_53) ;  /* 0x0000008000c88947 */ /* 0x00eff40003800000 */
.L_x_140:
[----:B------:R-:W-:Y:S01]  /*2fd0*/  IADD3 R10, PT, PT, R10, 0x1, RZ ;  /* 0x000000010a0a7810 */ /* 0x000fe20007ffe0ff */
[----:B------:R-:W-:Y:S06]  /*2fe0*/  BRA.U !UP3, `(.L_x_54) ;  /* 0x000000010bc07547 */ /* 0x000fec000b800000 */
[----:B------:R-:W-:Y:S01]  /*2ff0*/  UPLOP3.LUT UP4, UPT, UPT, UPT, UPT, 0x40, 0x4 ;  /* 0x000000000004789c */ /* 0x000fe20003f8e870 */
[----:B------:R-:W-:Y:S01]  /*3000*/  UMOV UR13, UR9 ;  /* 0x00000009000d7c82 */ /* 0x000fe20008000000 */
[----:B------:R-:W-:Y:S01]  /*3010*/  UMOV UR12, UR4 ;  /* 0x00000004000c7c82 */ /* 0x000fe20008000000 */
[----:B------:R-:W-:-:S08]  /*3020*/  UMOV UR17, UR14 ;  /* 0x0000000e00117c82 */ /* 0x000fd00008000000 */
.L_x_57:
[----:B------:R-:W-:Y:S02]  /*3030*/  UIADD3 UR13, UPT, UPT, UR13, 0x1, URZ ;  /* 0x000000010d0d7890 */ /* 0x000fe4000fffe0ff */
[----:B--2---:R-:W-:Y:S02]  /*3040*/  ULEA UR6, UR17, UR5, 0x3 ;  /* 0x0000000511067291 */ /* 0x004fe4000f8e18ff */
[----:B------:R-:W-:Y:S01]  /*3050*/  UISETP.NE.AND UP0, UPT, UR13, URZ, UPT ;  /* 0x000000ff0d00728c */ /* 0x000fe2000bf05270 */
[----:B---3--:R-:W-:Y:S10]  /*3060*/  @P2 BRA `(.L_x_55) ;  /* 0x00000000000c2947 */ /* 0x008ff40003800000 */
[----:B-1----:R-:W-:Y:S04]  /*3070*/  SHF.L.U32 R3, R8, 0x1f, RZ ;  /* 0x0000001f08037819 */ /* 0x002fe800000006ff */
[----:B------:R-:W1:Y:S02]  /*3080*/  SYNCS.PHASECHK.TRANS64.TRYWAIT P0, [UR6], R3 ;  /* 0x00000003ff0075a7 */ /* 0x000e640008001106 */
[----:B-1----:R-:W-:Y:S05]  /*3090*/  @!P0 BRA `(.L_x_56) ;  /* 0x0000008000ac8947 */ /* 0x002fea0003800000 */
.L_x_55:
[----:B------:R-:W-:Y:S01]  /*30a0*/  UISETP.NE.AND UP1, UPT, UR12, 0x1, UPT ;  /* 0x000000010c00788c */ /* 0x000fe2000bf25270 */
[----:B------:R-:W-:Y:S01]  /*30b0*/  PLOP3.LUT P2, PT, PT, PT, PT, 0x80, 0x8 ;  /* 0x000000000008781c */ /* 0x000fe20003f4f070 */
[----:B------:R-:W-:Y:S02]  /*30c0*/  UIADD3 UR14, UPT, UPT, UR17, 0x1, URZ ;  /* 0x00000001110e7890 */ /* 0x000fe4000fffe0ff */
[----:B------:R-:W-:Y:S02]  /*30d0*/  ULEA UR28, UR17, UR11, 0xb ;  /* 0x0000000b111c7291 */ /* 0x000fe4000f8e58ff */
[----:B------:R-:W-:Y:S01]  /*30e0*/  UISETP.NE.AND UP2, UPT, UR14, 0x3, UPT ;  /* 0x000000030e00788c */ /* 0x000fe2000bf45270 */
[----:B------:R-:W-:Y:S01]  /*30f0*/  PLOP3.LUT P0, PT, PT, PT, UP1, 0x80, 0x8 ;  /* 0x000000000008781c */ /* 0x000fe20003f0f018 */
[----:B------:R-:W-:Y:S02]  /*3100*/  UIADD3 UR40, UPT, UPT, UR28, 0x2, URZ ;  /* 0x000000021c287890 */ /* 0x000fe4000fffe0ff */
[----:B------:R-:W-:Y:S02]  /*3110*/  USEL UR27, URZ, 0x1, UP2 ;  /* 0x00000001ff1b7887 */ /* 0x000fe40009000000 */
[----:B------:R-:W-:Y:S02]  /*3120*/  USEL UR14, UR14, URZ, UP2 ;  /* 0x000000ff0e0e7287 */ /* 0x000fe40009000000 */
[----:B------:R-:W-:Y:S02]  /*3130*/  UIADD3 UR36, UPT, UPT, UR28, 0x4, URZ ;  /* 0x000000041c247890 */ /* 0x000fe4000fffe0ff */
[----:B------:R-:W-:Y:S01]  /*3140*/  @UP1 ULEA UR26, UR14, UR5, 0x3 ;  /* 0x000000050e1a1291 */ /* 0x000fe2000f8e18ff */
[----:B------:R-:W-:Y:S01]  /*3150*/  LOP3.LUT R8, R8, UR27, RZ, 0x3c, !PT ;  /* 0x0000001b08087c12 */ /* 0x000fe2000f8e3cff */
[----:B------:R-:W-:Y:S02]  /*3160*/  UIADD3 UR32, UPT, UPT, UR28, 0x6, URZ ;  /* 0x000000061c207890 */ /* 0x000fe4000fffe0ff */
[----:B------:R-:W-:Y:S01]  /*3170*/  UIADD3 UR6, UPT, UPT, UR6, 0x18, URZ ;  /* 0x0000001806067890 */ /* 0x000fe2000fffe0ff */
[----:B-1----:R-:W-:Y:S01]  /*3180*/  @P0 SHF.L.U32 R0, R8, 0x1f, RZ ;  /* 0x0000001f08000819 */ /* 0x002fe200000006ff */
[----:B------:R-:W-:Y:S01]  /*3190*/  UIADD3 UR12, UPT, UPT, UR12, -0x1, URZ ;  /* 0xffffffff0c0c7890 */ /* 0x000fe2000fffe0ff */
[----:B------:R-:W-:Y:S02]  /*31a0*/  UMOV UR29, 0x40004040 ;  /* 0x40004040001d7882 */ /* 0x000fe40000000000 */
[----:B------:R2:W3:Y:S01]  /*31b0*/  @P0 SYNCS.PHASECHK.TRANS64.TRYWAIT P2, [UR26], R0 ;  /* 0x00000000ff0005a7 */ /* 0x0004e2000804111a */
[----:B------:R-:W-:Y:S01]  /*31c0*/  ULEA UR26, UR17, UR10, 0xa ;  /* 0x0000000a111a7291 */ /* 0x000fe2000f8e50ff */
[----:B------:R-:W-:Y:S01]  /*31d0*/  UMOV UR27, 0x40004040 ;  /* 0x40004040001b7882 */ /* 0x000fe20000000000 */
[----:B------:R-:W-:Y:S02]  /*31e0*/  UMOV UR41, 0x40004040 ;  /* 0x4000404000297882 */ /* 0x000fe40000000000 */
[----:B------:R-:W-:Y:S02]  /*31f0*/  UIADD3 UR38, UPT, UPT, UR26, 0x2, URZ ;  /* 0x000000021a267890 */ /* 0x000fe4000fffe0ff */
[----:B------:R-:W-:Y:S02]  /*3200*/  UIADD3 UR34, UPT, UPT, UR26, 0x4, URZ ;  /* 0x000000041a227890 */ /* 0x000fe4000fffe0ff */
[----:B------:R-:W-:Y:S01]  /*3210*/  UIADD3 UR30, UPT, UPT, UR26, 0x6, URZ ;  /* 0x000000061a1e7890 */ /* 0x000fe2000fffe0ff */
[----:B------:R2:W-:Y:S01]  /*3220*/  UTCQMMA gdesc[UR26], gdesc[UR28], tmem[UR8], tmem[UR24], idesc[UR25], UP4 ;  /* 0x00ff181c1a0075ea */ /* 0x0005e2000a000308 */
[----:B------:R-:W-:Y:S01]  /*3230*/  UPLOP3.LUT UP4, UPT, UPT, UPT, UPT, 0x80, 0x8 ;  /* 0x000000000008789c */ /* 0x000fe20003f8f070 */
[----:B------:R-:W-:Y:S01]  /*3240*/  UMOV UR39, 0x40004040 ;  /* 0x4000404000277882 */ /* 0x000fe20000000000 */
[----:B------:R-:W-:Y:S01]  /*3250*/  UMOV UR37, 0x40004040 ;  /* 0x4000404000257882 */ /* 0x000fe20000000000 */
[----:B------:R2:W-:Y:S01]  /*3260*/  UTCQMMA gdesc[UR38], gdesc[UR40], tmem[UR8], tmem[UR22], idesc[UR23], UPT ;  /* 0x00ff1628260075ea */ /* 0x0005e2000b800308 */
[----:B------:R-:W-:Y:S01]  /*3270*/  UMOV UR35, 0x40004040 ;  /* 0x4000404000237882 */ /* 0x000fe20000000000 */
[----:B------:R-:W-:Y:S01]  /*3280*/  UMOV UR33, 0x40004040 ;  /* 0x4000404000217882 */ /* 0x000fe20000000000 */
[----:B------:R-:W-:Y:S01]  /*3290*/  UMOV UR31, 0x40004040 ;  /* 0x40004040001f7882 */ /* 0x000fe20000000000 */
[----:B------:R2:W-:Y:S01]  /*32a0*/  UTCQMMA gdesc[UR34], gdesc[UR36], tmem[UR8], tmem[UR20], idesc[UR21], UPT ;  /* 0x00ff1424220075ea */ /* 0x0005e2000b800308 */
[----:B------:R2:W-:Y:S01]  /*32b0*/  UTCQMMA gdesc[UR30], gdesc[UR32], tmem[UR8], tmem[UR18], idesc[UR19], UPT ;  /* 0x00ff12201e0075ea */ /* 0x0005e2000b800308 */
[----:B------:R2:W-:Y:S01]  /*32c0*/  UTCBAR [UR6], URZ ;  /* 0x000000ff060073e9 */ /* 0x0005e200080000ff */
[----:B------:R-:W-:Y:S01]  /*32d0*/  UMOV UR17, UR14 ;  /* 0x0000000e00117c82 */ /* 0x000fe20008000000 */
[----:B------:R-:W-:Y:S05]  /*32e0*/  BRA.U UP0, `(.L_x_57) ;  /* 0xfffffffd00507547 */ /* 0x000fea000b83ffff */
.L_x_54:
[----:B------:R-:W-:Y:S01]  /*32f0*/  UIADD3 UR15, UPT, UPT, UR15, 0x1, URZ ;  /* 0x000000010f0f7890 */ /* 0x000fe2000fffe0ff */
[C---:B------:R-:W-:Y:S01]  /*3300*/  ISETP.NE.AND P0, PT, R10.reuse, 0x2, PT ;  /* 0x000000020a00780c */ /* 0x040fe20003f05270 */
[----:B------:R-:W-:Y:S02]  /*3310*/  UIADD3 UR7, UPT, UPT, UR7, 0xa0, URZ ;  /* 0x000000a007077890 */ /* 0x000fe4000fffe0ff */
[----:B------:R-:W-:Y:S01]  /*3320*/  UISETP.NE.AND UP0, UPT, UR15, 0x2, UPT ;  /* 0x000000020f00788c */ /* 0x000fe2000bf05270 */
[----:B-12---:R-:W-:Y:S02]  /*3330*/  SEL R0, RZ, 0x1, P0 ;  /* 0x00000001ff007807 */ /* 0x006fe40000000000 */
[----:B------:R-:W-:Y:S01]  /*3340*/  SEL R10, R10, RZ, P0 ;  /* 0x000000ff0a0a7207 */ /* 0x000fe20000000000 */
[----:B------:R-:W-:Y:S01]  /*3350*/  USEL UR6, URZ, 0x1, UP0 ;  /* 0x00000001ff067887 */ /* 0x000fe20008000000 */
[----:B------:R-:W-:Y:S01]  /*3360*/  LOP3.LUT R9, R9, R0, RZ, 0x3c, !PT ;  /* 0x0000000009097212 */ /* 0x000fe200078e3cff */
[----:B------:R-:W-:Y:S01]  /*3370*/  USEL UR15, UR15, URZ, UP0 ;  /* 0x000000ff0f0f7287 */ /* 0x000fe20008000000 */
[----:B------:R1:W-:Y:S03]  /*3380*/  UTCBAR [UR7], URZ ;  /* 0x000000ff070073e9 */ /* 0x0003e600080000ff */
[----:B------:R-:W-:Y:S01]  /*3390*/  LOP3.LUT R11, R11, UR6, RZ, 0x3c, !PT ;  /* 0x000000060b0b7c12 */ /* 0x000fe2000f8e3cff */
[----:B------:R-:W-:Y:S07]  /*33a0*/  @P1 BRA `(.L_x_58) ;  /* 0xfffffff800a01947 */ /* 0x000fee000383ffff */
[----:B------:R-:W2:Y:S01]  /*33b0*/  S2UR UR4, SR_CgaCtaId ;  /* 0x00000000000479c3 */ /* 0x000ea20000008800 */
[----:B------:R-:W-:Y:S01]  /*33c0*/  ELECT P0, URZ, PT ;  /* 0x0000000000ff782f */ /* 0x000fe20003800000 */
[----:B------:R-:W-:Y:S01]  /*33d0*/  IMAD.MOV.U32 R0, RZ, RZ, 0x1 ;  /* 0x00000001ff007424 */ /* 0x000fe200078e00ff */
[----:B------:R-:W-:Y:S01]  /*33e0*/  UIADD3 UR5, UPT, UPT, UR5, 0xb0, URZ ;  /* 0x000000b005057890 */ /* 0x000fe2000fffe0ff */
[----:B------:R-:W-:Y:S01]  /*33f0*/  SHF.L.U32 R3, R11, 0x1f, RZ ;  /* 0x0000001f0b037819 */ /* 0x000fe200000006ff */
[----:B------:R-:W-:-:S03]  /*3400*/  UMOV UR6, 0x40 ;  /* 0x0000004000067882 */ /* 0x000fc60000000000 */
[----:B------:R-:W-:Y:S01]  /*3410*/  UVIRTCOUNT.DEALLOC.SMPOOL 0x80 ;  /* 0x000000800000784c */ /* 0x000fe20000000000 */
[----:B--2---:R-:W-:Y:S02]  /*3420*/  ULEA UR4, UR4, UR6, 0x18 ;  /* 0x0000000604047291 */ /* 0x004fe4000f8ec0ff */
[----:B------:R-:W-:-:S07]  /*3430*/  ULEA UR6, UR15, UR5, 0x3 ;  /* 0x000000050f067291 */ /* 0x000fce000f8e18ff */
[----:B------:R2:W-:Y:S02]  /*3440*/  @P0 STS.U8 [UR4+0x1c], R0 ;  /* 0x00001c00ff000988 */ /* 0x0005e40008000004 */
[----:B------:R-:W4:Y:S02]  /*3450*/  SYNCS.PHASECHK.TRANS64.TRYWAIT P0, [UR6], R3 ;  /* 0x00000003ff0075a7 */ /* 0x000f240008001106 */
[----:B--2-4-:R-:W-:Y:S05]  /*3460*/  @!P0 BRA `(.L_x_59) ;  /* 0x0000007c00d08947 */ /* 0x014fea0003800000 */
.L_x_143:
[----:B-1----:R-:W-:-:S04]  /*3470*/  UIADD3 UR7, UPT, UPT, UR15, 0x1, URZ ;  /* 0x000000010f077890 */ /* 0x002fc8000fffe0ff */
[----:B------:R-:W-:-:S04]  /*3480*/  UISETP.NE.AND UP0, UPT, UR7, 0x2, UPT ;  /* 0x000000020700788c */ /* 0x000fc8000bf05270 */
[----:B------:R-:W-:Y:S02]  /*3490*/  USEL UR6, URZ, 0x1, UP0 ;  /* 0x00000001ff067887 */ /* 0x000fe40008000000 */
[----:B------:R-:W-:-:S04]  /*34a0*/  USEL UR7, UR7, URZ, UP0 ;  /* 0x000000ff07077287 */ /* 0x000fc80008000000 */
[----:B------:R-:W-:Y:S01]  /*34b0*/  ULEA UR7, UR7, UR5, 0x3 ;  /* 0x0000000507077291 */ /* 0x000fe2000f8e18ff */
[----:B--2---:R-:W-:-:S04]  /*34c0*/  LOP3.LUT R3, R11, UR6, RZ, 0x3c, !PT ;  /* 0x000000060b037c12 */ /* 0x004fc8000f8e3cff */
[----:B------:R-:W-:-:S04]  /*34d0*/  SHF.L.U32 R3, R3, 0x1f, RZ ;  /* 0x0000001f03037819 */ /* 0x000fc800000006ff */
[----:B------:R-:W1:Y:S02]  /*34e0*/  SYNCS.PHASECHK.TRANS64.TRYWAIT P0, [UR7], R3 ;  /* 0x00000003ff0075a7 */ /* 0x000e640008001107 */
[----:B-1----:R-:W-:Y:S05]  /*34f0*/  @!P0 BRA `(.L_x_60) ;  /* 0x0000007c00c48947 */ /* 0x002fea0003800000 */
.L_x_145:
[----:B------:R-:W-:Y:S01]  /*3500*/  NOP ;  /* 0x0000000000007918 */ /* 0x000fe20000000000 */
[----:B-1----:R-:W1:Y:S01]  /*3510*/  LDS R0, [UR4+0x14] ;  /* 0x00001404ff007984 */ /* 0x002e620008000800 */
[----:B------:R-:W-:Y:S01]  /*3520*/  ULOP3.LUT UR6, UR16, 0xffff, URZ, 0xc0, !UPT ;  /* 0x0000ffff10067892 */ /* 0x000fe2000f8ec0ff */
[----:B------:R-:W-:Y:S01]  /*3530*/  UMOV UR8, 0xffff ;  /* 0x0000ffff00087882 */ /* 0x000fe20000000000 */
[----:B------:R-:W-:Y:S02]  /*3540*/  UMOV UR5, 0x1 ;  /* 0x0000000100057882 */ /* 0x000fe40000000000 */
[----:B------:R-:W-:-:S04]  /*3550*/  USHF.R.U32.HI UR6, URZ, 0x5, UR6 ;  /* 0x00000005ff067899 */ /* 0x000fc80008011606 */
[----:B------:R-:W-:Y:S02]  /*3560*/  USHF.L.U32 UR8, UR8, UR6, URZ ;  /* 0x0000000608087299 */ /* 0x000fe400080006ff */
[----:B------:R-:W-:-:S04]  /*3570*/  USHF.L.U32 UR5, UR5, UR6, URZ ;  /* 0x0000000605057299 */ /* 0x000fc800080006ff */
[----:B-1----:R-:W-:-:S04]  /*3580*/  LOP3.LUT R0, R0, UR8, RZ, 0xc0, !PT ;  /* 0x0000000800007c12 */ /* 0x002fc8000f8ec0ff */
[----:B------:R-:W-:-:S13]  /*3590*/  ISETP.NE.AND P0, PT, R0, UR8, PT ;  /* 0x0000000800007c0c */ /* 0x000fda000bf05270 */
[----:B------:R-:W-:Y:S05]  /*35a0*/  @P0 BRA `(.L_x_61) ;  /* 0x0000000000580947 */ /* 0x000fea0003800000 */
[----:B------:R-:W1:Y:S02]  /*35b0*/  LDS R0, [UR4+0x18] ;  /* 0x00001804ff007984 */ /* 0x000e640008000800 */
[----:B-1----:R-:W-:-:S04]  /*35c0*/  LOP3.LUT R0, R0, UR5, RZ, 0xc0, !PT ;  /* 0x0000000500007c12 */ /* 0x002fc8000f8ec0ff */
[----:B------:R-:W-:-:S13]  /*35d0*/  ISETP.NE.AND P0, PT, R0, UR5, PT ;  /* 0x0000000500007c0c */ /* 0x000fda000bf05270 */
[----:B------:R-:W-:Y:S05]  /*35e0*/  @P0 BRA `(.L_x_62) ;  /* 0x00000000003c0947 */ /* 0x000fea0003800000 */
[----:B------:R-:W1:Y:S01]  /*35f0*/  S2R R2, SR_LANEID ;  /* 0x0000000000027919 */ /* 0x000e620000000000 */
[----:B------:R-:W-:Y:S01]  /*3600*/  ULOP3.LUT UR8, URZ, UR8, URZ, 0x33, !UPT ;  /* 0x00000008ff087292 */ /* 0x000fe2000f8e33ff */
[----:B------:R-:W-:Y:S01]  /*3610*/  LOP3.LUT R4, RZ, UR5, RZ, 0x33, !PT ;  /* 0x00000005ff047c12 */ /* 0x000fe2000f8e33ff */
[----:B------:R-:W-:Y:S02]  /*3620*/  VOTEU.ANY UR7, UPT, PT ;  /* 0x0000000000077886 */ /* 0x000fe400038e0100 */
[----:B------:R-:W-:Y:S01]  /*3630*/  UFLO.U32 UR7, UR7 ;  /* 0x00000007000772bd */ /* 0x000fe200080e0000 */
[----:B------:R-:W2:Y:S01]  /*3640*/  REDUX UR5, R4 ;  /* 0x00000000040573c4 */ /* 0x000ea20000000000 */
[----:B------:R-:W-:-:S06]  /*3650*/  IMAD.U32 R0, RZ, RZ, UR8 ;  /* 0x00000008ff007e24 */ /* 0x000fcc000f8e00ff */
[----:B------:R4:W-:Y:S01]  /*3660*/  UTCATOMSWS.AND URZ, UR8 ;  /* 0x0000000800ff79e3 */ /* 0x0009e20008000000 */
[----:B------:R-:W3:Y:S01]  /*3670*/  REDUX UR6, R0 ;  /* 0x00000000000673c4 */ /* 0x000ee20000000000 */
[----:B-1----:R-:W-:Y:S01]  /*3680*/  ISETP.EQ.U32.AND P0, PT, R2, UR7, PT ;  /* 0x0000000702007c0c */ /* 0x002fe2000bf02070 */
[----:B--2---:R-:W-:Y:S01]  /*3690*/  IMAD.U32 R2, RZ, RZ, UR5 ;  /* 0x00000005ff027e24 */ /* 0x004fe2000f8e00ff */
[----:B---3--:R-:W-:-:S11]  /*36a0*/  MOV R3, UR6 ;  /* 0x0000000600037c02 */ /* 0x008fd60008000f00 */
[----:B------:R4:W-:Y:S04]  /*36b0*/  @P0 ATOMS.AND RZ, [UR4+0x14], R3 ;  /* 0x00001403ffff098c */ /* 0x0009e8000a800004 */
[----:B------:R4:W-:Y:S01]  /*36c0*/  @P0 ATOMS.AND RZ, [UR4+0x18], R2 ;  /* 0x00001802ffff098c */ /* 0x0009e2000a800004 */
[----:B------:R-:W-:Y:S05]  /*36d0*/  BRA `(.L_x_63) ;  /* 0x0000000000147947 */ /* 0x000fea0003800000 */
.L_x_62:
[----:B------:R-:W-:Y:S02]  /*36e0*/  MOV R2, 0x3700 ;  /* 0x0000370000027802 */ /* 0x000fe40000000f00 */
[----:B---3-5:R-:W-:Y:S05]  /*36f0*/  CALL.REL.NOINC `($__internal_0_$__cuda_sm10x_tcgen05_guardrail_trap_col_being_dealloced_not_returned_by_alloc) ;  /* 0x0000008000a87944 */ /* 0x028fea0003c00000 */
[----:B------:R-:W-:Y:S05]  /*3700*/  BRA `(.L_x_63) ;  /* 0x0000000000087947 */ /* 0x000fea0003800000 */
.L_x_61:
[----:B------:R-:W-:Y:S02]  /*3710*/  MOV R2, 0x3730 ;  /* 0x0000373000027802 */ /* 0x000fe40000000f00 */
[----:B---3-5:R-:W-:Y:S05]  /*3720*/  CALL.REL.NOINC `($__internal_2_$__cuda_sm10x_tcgen05_guardrail_trap_unallocated_columns_being_dealloced) ;  /* 0x0000008000b47944 */ /* 0x028fea0003c00000 */
.L_x_63:
[----:B------:R-:W-:Y:S01]  /*3730*/  NOP ;  /* 0x0000000000007918 */ /* 0x000fe20000000000 */
[----:B----4-:R-:W-:Y:S05]  /*3740*/  EXIT ;  /* 0x000000000000794d */ /* 0x010fea0003800000 */
.L_x_47:
[----:B------:R-:W-:-:S09]  /*3750*/  UISETP.NE.OR UP2, UPT, UR8, 0x3, !UP2 ;  /* 0x000000030800788c */ /* 0x000fd2000d745670 */
[----:B------:R-:W-:Y:S05]  /*3760*/  BRA.U UP2, `(.L_x_64) ;  /* 0x0000001102147547 */ /* 0x000fea000b800000 */
[----:B------:R-:W1:Y:S01]  /*3770*/  LDC R0, c[0x0][0xb30] ;  /* 0x0002cc00ff007b82 */ /* 0x000e620000000800 */
[----:B------:R-:W2:Y:S01]  /*3780*/  LDCU.64 UR8, c[0x0][0x888] ;  /* 0x00011100ff0877ac */ /* 0x000ea20008000a00 */
[----:B------:R-:W-:Y:S02]  /*3790*/  HFMA2 R29, -RZ, RZ, 0, 0 ;  /* 0x00000000ff1d7431 */ /* 0x000fe400000001ff */
[----:B------:R-:W-:Y:S01]  /*37a0*/  IMAD.MOV.U32 R31, RZ, RZ, 0x1 ;  /* 0x00000001ff1f7424 */ /* 0x000fe200078e00ff */
[----:B------:R-:W-:Y:S01]  /*37b0*/  MOV R23, 0x2000 ;  /* 0x0000200000177802 */ /* 0x000fe20000000f00 */
[----:B------:R-:W4:Y:S01]  /*37c0*/  LDCU.64 UR4, c[0x0][0x890] ;  /* 0x00011200ff0477ac */ /* 0x000f220008000a00 */
[----:B------:R-:W-:Y:S01]  /*37d0*/  IMAD.MOV.U32 R30, RZ, RZ, RZ ;  /* 0x000000ffff1e7224 */ /* 0x000fe200078e00ff */
[----:B------:R-:W3:Y:S01]  /*37e0*/  LDC R19, c[0x0][0x370] ;  /* 0x0000dc00ff137b82 */ /* 0x000ee20000000800 */
[----:B------:R-:W-:Y:S01]  /*37f0*/  UMOV UR7, 0x400 ;  /* 0x0000040000077882 */ /* 0x000fe20000000000 */
[----:B------:R-:W-:-:S02]  /*3800*/  UPLOP3.LUT UP1, UPT, UPT, UPT, UPT, 0x40, 0x4 ;  /* 0x000000000004789c */ /* 0x000fc40003f2e870 */
[----:B------:R-:W-:-:S04]  /*3810*/  ULEA UR7, UR37, UR7, 0x18 ;  /* 0x0000000725077291 */ /* 0x000fc8000f8ec0ff */
[----:B------:R-:W3:Y:S01]  /*3820*/  LDC R2, c[0x0][0xb0c] ;  /* 0x0002c300ff027b82 */ /* 0x000ee20000000800 */
[----:B------:R-:W-:Y:S02]  /*3830*/  UIADD3 UR13, UPT, UPT, UR7, 0x48, URZ ;  /* 0x00000048070d7890 */ /* 0x000fe4000fffe0ff */
[----:B--2---:R-:W-:Y:S02]  /*3840*/  UISETP.NE.U32.AND UP2, UPT, UR8, URZ, UPT ;  /* 0x000000ff0800728c */ /* 0x004fe4000bf45070 */
[----:B------:R-:W-:Y:S02]  /*3850*/  UIADD3 UR33, UPT, UPT, UR7, 0x30, URZ ;  /* 0x0000003007217890 */ /* 0x000fe4000fffe0ff */
[----:B----4-:R-:W-:Y:S01]  /*3860*/  UISETP.NE.U32.AND UP3, UPT, UR4, URZ, UPT ;  /* 0x000000ff0400728c */ /* 0x010fe2000bf65070 */
[----:B------:R-:W2:Y:S01]  /*3870*/  LDC R18, c[0x0][0xb20] ;  /* 0x0002c800ff127b82 */ /* 0x000ea20000000800 */
[----:B-1----:R-:W-:Y:S01]  /*3880*/  ISETP.NE.AND P1, PT, R0, 0x1, PT ;  /* 0x000000010000780c */ /* 0x002fe20003f25270 */
[----:B------:R-:W-:-:S02]  /*3890*/  UISETP.NE.AND.EX UP2, UPT, UR9, URZ, UPT, UP2 ;  /* 0x000000ff0900728c */ /* 0x000fc4000bf45320 */
[----:B------:R-:W-:Y:S02]  /*38a0*/  UIADD3 UR25, UPT, UPT, UR7, 0x38, URZ ;  /* 0x0000003807197890 */ /* 0x000fe4000fffe0ff */
[----:B------:R-:W-:Y:S02]  /*38b0*/  UIADD3 UR17, UPT, UPT, UR7, 0x40, URZ ;  /* 0x0000004007117890 */ /* 0x000fe4000fffe0ff */
[----:B------:R-:W1:Y:S01]  /*38c0*/  LDC.64 R32, c[0x0][0x348] ;  /* 0x0000d200ff207b82 */ /* 0x000e620000000a00 */
[----:B------:R-:W-:Y:S02]  /*38d0*/  UPRMT UR13, UR37, 0x654, UR13 ;  /* 0x00000654250d7896 */ /* 0x000fe4000800000d */
[----:B------:R-:W-:-:S05]  /*38e0*/  UISETP.NE.AND.EX UP3, UPT, UR5, URZ, UPT, UP3 ;  /* 0x000000ff0500728c */ /* 0x000fca000bf65330 */
[----:B------:R-:W4:Y:S08]  /*38f0*/  LDC.64 R16, c[0x0][0xb10] ;  /* 0x0002c400ff107b82 */ /* 0x000f300000000a00 */
[----:B------:R-:W1:Y:S08]  /*3900*/  LDC.64 R6, c[0x0][0xb18] ;  /* 0x0002c600ff067b82 */ /* 0x000e700000000a00 */
[----:B------:R-:W1:Y:S08]  /*3910*/  LDC.64 R4, c[0x0][0xb28] ;  /* 0x0002ca00ff047b82 */ /* 0x000e700000000a00 */
[----:B--23--:R-:W1:Y:S02]  /*3920*/  LDC R22, c[0x0][0x374] ;  /* 0x0000dd00ff167b82 */ /* 0x00ce640000000800 */
.L_x_75:
[C---:B------:R-:W-:Y:S02]  /*3930*/  LEA R0, R30.reuse, UR7, 0x3 ;  /* 0x000000071e007c11 */ /* 0x040fe4000f8e18ff */
[----:B------:R-:W-:Y:S02]  /*3940*/  SHF.L.U32 R3, R29, 0x1f, RZ ;  /* 0x0000001f1d037819 */ /* 0x000fe400000006ff */
[----:B------:R-:W-:Y:S02]  /*3950*/  LEA R24, R30, UR7, 0x4 ;  /* 0x000000071e187c11 */ /* 0x000fe4000f8e20ff */
[----:B--2---:R-:W2:Y:S02]  /*3960*/  SYNCS.PHASECHK.TRANS64.TRYWAIT P0, [R0+URZ+0x80], R3 ;  /* 0x00008003000075a7 */ /* 0x004ea400080011ff */
[----:B--2---:R-:W-:Y:S05]  /*3970*/  @!P0 BRA `(.L_x_65) ;  /* 0x0000007800bc8947 */ /* 0x004fea0003800000 */
.L_x_146:
[----:B------:R-:W-:Y:S01]  /*3980*/  ISETP.GE.AND P0, PT, R72, 0x1, PT ;  /* 0x000000014800780c */ /* 0x000fe20003f06270 */
[----:B------:R-:W3:Y:S01]  /*3990*/  LDS.128 R24, [R24+0xf0] ;  /* 0x0000f00018187984 */ /* 0x000ee20000000c00 */
[----:B--2---:R-:W-:Y:S01]  /*39a0*/  VIADD R0, R0, 0x90 ;  /* 0x0000009000007836 */ /* 0x004fe20000000000 */
[----:B------:R-:W-:Y:S01]  /*39b0*/  @!PT LDS RZ, [RZ] ;  /* 0x00000000fffff984 */ /* 0x000fe20000000800 */
[----:B------:R-:W-:Y:S01]  /*39c0*/  @!PT LDS RZ, [RZ] ;  /* 0x00000000fffff984 */ /* 0x000fe20000000800 */
[----:B------:R-:W-:Y:S01]  /*39d0*/  @!PT LDS RZ, [RZ] ;  /* 0x00000000fffff984 */ /* 0x000fe20000000800 */
[----:B------:R-:W-:Y:S01]  /*39e0*/  @!PT LDS RZ, [RZ] ;  /* 0x00000000fffff984 */ /* 0x000fe20000000800 */
[----:B------:R2:W-:Y:S06]  /*39f0*/  MEMBAR.ALL.CTA ;  /* 0x0000000000007992 */ /* 0x0005ec0000008000 */
[----:B--2---:R-:W2:Y:S01]  /*3a00*/  FENCE.VIEW.ASYNC.S ;  /* 0x00000000000073c6 */ /* 0x004ea20000000000 */
[----:B------:R-:W-:Y:S04]  /*3a10*/  PRMT R0, RZ, 0x654, R0 ;  /* 0x00000654ff007816 */ /* 0x000fe80000000000 */
[----:B--2---:R2:W-:Y:S01]  /*3a20*/  SYNCS.ARRIVE.TRANS64.RED.A1T0 RZ, [R0+URZ], RZ ;  /* 0x000000ff00ff79a7 */ /* 0x0045e200081004ff */
[----:B---3--:R-:W-:Y:S11]  /*3a30*/  LOP3.LUT P3, RZ, R26, 0x1, RZ, 0xc0, !PT ;  /* 0x000000011aff7812 */ /* 0x008ff6000786c0ff */
[----:B------:R-:W-:Y:S02]  /*3a40*/  @!UPT UIADD3 URZ, UPT, UPT, URZ, URZ, URZ ;  /* 0x000000fffffff290 */ /* 0x000fe4000fffe0ff */
[----:B------:R-:W-:Y:S02]  /*3a50*/  @P3 MOV R13, R24 ;  /* 0x00000018000d3202 */ /* 0x000fe40000000f00 */
[----:B------:R-:W-:Y:S01]  /*3a60*/  @P3 LOP3.LUT R8, R25, 0xffff, RZ, 0xc0, !PT ;  /* 0x0000ffff19083812 */ /* 0x000fe200078ec0ff */
[----:B--2---:R-:W-:Y:S06]  /*3a70*/  @!P0 BRA `(.L_x_66) ;  /* 0x0000000000a48947 */ /* 0x004fec0003800000 */
[----:B-1----:R-:W-:Y:S01]  /*3a80*/  IMAD.HI.U32 R35, R22, R7, RZ ;  /* 0x0000000716237227 */ /* 0x002fe200078e00ff */
[----:B------:R-:W-:Y:S02]  /*3a90*/  ISETP.NE.AND P0, PT, R6, 0x1, PT ;  /* 0x000000010600780c */ /* 0x000fe40003f05270 */
[----:B------:R-:W-:Y:S01]  /*3aa0*/  ISETP.NE.AND P2, PT, R72, 0x1, PT ;  /* 0x000000014800780c */ /* 0x000fe20003f45270 */
[----:B----4-:R-:W-:Y:S01]  /*3ab0*/  IMAD.HI.U32 R34, R19, R16, RZ ;  /* 0x0000001013227227 */ /* 0x010fe200078e00ff */
[----:B------:R-:W-:Y:S02]  /*3ac0*/  SHF.R.U32.HI R35, RZ, R18, R35 ;  /* 0x00000012ff237219 */ /* 0x000fe40000011623 */
[----:B------:R-:W-:Y:S01]  /*3ad0*/  ISETP.NE.AND P4, PT, R2, 0x1, PT ;  /* 0x000000010200780c */ /* 0x000fe20003f85270 */
[----:B------:R-:W-:Y:S01]  /*3ae0*/  IMAD.HI.U32 R36, R13, R16, RZ ;  /* 0x000000100d247227 */ /* 0x000fe200078e00ff */
[----:B------:R-:W-:Y:S02]  /*3af0*/  SHF.R.U32.HI R34, RZ, R17, R34 ;  /* 0x00000011ff227219 */ /* 0x000fe40000011622 */
[----:B------:R-:W-:Y:S01]  /*3b00*/  SEL R3, R22, R35, !P0 ;  /* 0x0000002316037207 */ /* 0x000fe20004000000 */
[C---:B------:R-:W-:Y:S01]  /*3b10*/  IMAD.HI.U32 R35, R8.reuse, R7, RZ ;  /* 0x0000000708237227 */ /* 0x040fe200078e00ff */
[----:B------:R-:W-:Y:S02]  /*3b20*/  SEL R11, R19, R34, !P4 ;  /* 0x00000022130b7207 */ /* 0x000fe40006000000 */
[----:B------:R-:W-:Y:S01]  /*3b30*/  SHF.R.U32.HI R36, RZ, R17, R36 ;  /* 0x00000011ff247219 */ /* 0x000fe20000011624 */
[----:B------:R-:W-:Y:S01]  /*3b40*/  IMAD.HI.U32 R38, R3, R4, RZ ;  /* 0x0000000403267227 */ /* 0x000fe200078e00ff */
[----:B------:R-:W-:Y:S03]  /*3b50*/  SHF.R.U32.HI R35, RZ, R18, R35 ;  /* 0x00000012ff237219 */ /* 0x000fe60000011623 */
[----:B------:R-:W-:Y:S01]  /*3b60*/  IMAD.HI.U32 R34, R11, R4, RZ ;  /* 0x000000040b227227 */ /* 0x000fe200078e00ff */
[----:B------:R-:W-:Y:S02]  /*3b70*/  @P2 SHF.R.U32.HI R3, RZ, R5, R38 ;  /* 0x00000005ff032219 */ /* 0x000fe40000011626 */
[----:B------:R-:W-:Y:S02]  /*3b80*/  SEL R9, R8, R35, !P0 ;  /* 0x0000002308097207 */ /* 0x000fe40004000000 */
[----:B------:R-:W-:Y:S01]  /*3b90*/  @P2 SHF.R.U32.HI R11, RZ, R5, R34 ;  /* 0x00000005ff0b2219 */ /* 0x000fe20000011622 */
[C---:B------:R-:W-:Y:S01]  /*3ba0*/  IMAD R10, R72.reuse, R3, RZ ;  /* 0x00000003480a7224 */ /* 0x040fe200078e02ff */
[----:B------:R-:W-:Y:S01]  /*3bb0*/  SEL R3, R13, R36, !P4 ;  /* 0x000000240d037207 */ /* 0x000fe20006000000 */
[C---:B------:R-:W-:Y:S03]  /*3bc0*/  IMAD.HI.U32 R14, R9.reuse, R4, RZ ;  /* 0x00000004090e7227 */ /* 0x040fe600078e00ff */
[----:B------:R-:W-:Y:S01]  /*3bd0*/  ISETP.GE.AND P0, PT, R9, R10, PT ;  /* 0x0000000a0900720c */ /* 0x000fe20003f06270 */
[C---:B------:R-:W-:Y:S01]  /*3be0*/  IMAD R12, R72.reuse, R11, RZ ;  /* 0x0000000b480c7224 */ /* 0x040fe200078e02ff */
[-C--:B------:R-:W-:Y:S04]  /*3bf0*/  SHF.R.U32.HI R14, RZ, R5.reuse, R14 ;  /* 0x00000005ff0e7219 */ /* 0x080fe8000001160e */
[----:B------:R-:W-:Y:S02]  /*3c00*/  ISETP.GE.OR P0, PT, R3, R12, P0 ;  /* 0x0000000c0300720c */ /* 0x000fe40000706670 */
[----:B------:R-:W-:Y:S05]  /*3c10*/  SEL R15, R9, R14, !P2 ;  /* 0x0000000e090f7207 */ /* 0x000fea0005000000 */
[----:B------:R-:W-:Y:S04]  /*3c20*/  IMAD.MOV R14, RZ, RZ, -R15 ;  /* 0x000000ffff0e7224 */ /* 0x000fe800078e0a0f */
[----:B------:R-:W-:Y:S02]  /*3c30*/  IMAD R14, R72, R14, R9 ;  /* 0x0000000e480e7224 */ /* 0x000fe400078e0209 */
[C---:B------:R-:W-:Y:S05]  /*3c40*/  @!P0 IMAD.HI.U32 R10, R3.reuse, R4, RZ ;  /* 0x00000004030a8227 */ /* 0x040fea00078e00ff */
[----:B------:R-:W-:Y:S04]  /*3c50*/  @!P0 SHF.R.U32.HI R10, RZ, R5, R10 ;  /* 0x00000005ff0a8219 */ /* 0x000fe8000001160a */
[----:B------:R-:W-:Y:S01]  /*3c60*/  @!P0 SEL R0, R3, R10, !P2 ;  /* 0x0000000a03008207 */ /* 0x000fe20005000000 */
[----:B------:R-:W-:Y:S03]  /*3c70*/  IMAD.MOV R10, RZ, RZ, -R3 ;  /* 0x000000ffff0a7224 */ /* 0x000fe600078e0a03 */
[----:B------:R-:W-:Y:S01]  /*3c80*/  @!P0 IADD3 R15, PT, PT, R15, -R0, RZ ;  /* 0x800000000f0f8210 */ /* 0x000fe20007ffe0ff */
[----:B------:R-:W-:Y:S01]  /*3c90*/  @!P0 IMAD R0, R11, R14, R0 ;  /* 0x0000000e0b008224 */ /* 0x000fe200078e0200 */
[----:B------:R-:W-:Y:S01]  /*3ca0*/  IADD3 R11, PT, PT, -R9, RZ, RZ ;  /* 0x000000ff090b7210 */ /* 0x000fe20007ffe1ff */
[----:B------:R-:W-:Y:S02]  /*3cb0*/  IMAD R13, R2, R10, R13 ;  /* 0x0000000a020d7224 */ /* 0x000fe400078e020d */
[----:B------:R-:W-:Y:S02]  /*3cc0*/  @!P0 IMAD R9, R15, R72, R3 ;  /* 0x000000480f098224 */ /* 0x000fe400078e0203 */
[----:B------:R-:W-:Y:S02]  /*3cd0*/  @!P0 IMAD.MOV.U32 R3, RZ, RZ, R0 ;  /* 0x000000ffff038224 */ /* 0x000fe400078e0000 */
[----:B------:R-:W-:Y:S02]  /*3ce0*/  IMAD R8, R6, R11, R8 ;  /* 0x0000000b06087224 */ /* 0x000fe400078e0208 */
[----:B------:R-:W-:Y:S02]  /*3cf0*/  IMAD R13, R3, R2, R13 ;  /* 0x00000002030d7224 */ /* 0x000fe400078e020d */
[----:B------:R-:W-:Y:S02]  /*3d00*/  IMAD R8, R9, R6, R8 ;  /* 0x0000000609087224 */ /* 0x000fe400078e0208 */
.L_x_66:
[----:B------:R-:W-:Y:S05]  /*3d10*/  BRA.U UP1, `(.L_x_67) ;  /* 0x0000000101107547 */ /* 0x000fea000b800000 */
[----:B------:R-:W-:Y:S04]  /*3d20*/  MOV R0, UR6 ;  /* 0x0000000600007c02 */ /* 0x000fe80008000f00 */
[----:B------:R-:W-:Y:S04]  /*3d30*/  SHF.L.U32 R3, R0, 0x1f, RZ ;  /* 0x0000001f00037819 */ /* 0x000fe800000006ff */
[----:B------:R-:W2:Y:S02]  /*3d40*/  SYNCS.PHASECHK.TRANS64.TRYWAIT P0, [UR7+0x78], R3 ;  /* 0x00007803ff0075a7 */ /* 0x000ea40008001107 */
[----:B--2---:R-:W-:Y:S05]  /*3d50*/  @!P0 BRA `(.L_x_68) ;  /* 0x0000007400d88947 */ /* 0x004fea0003800000 */
.L_x_67:
[----:B------:R-:W-:Y:S02]  /*3d60*/  R2UR UR35, R21 ;  /* 0x00000000152372ca */ /* 0x000fe400000e0000 */
[----:B------:R-:W-:Y:S02]  /*3d70*/  R2UR UR34, R20 ;  /* 0x00000000142272ca */ /* 0x000fe400000e0000 */
[----:B------:R-:W-:Y:S02]  /*3d80*/  ISETP.NE.U32.AND P2, PT, RZ, UR4, PT ;  /* 0x00000004ff007c0c */ /* 0x000fe4000bf45070 */
[----:B------:R-:W-:Y:S02]  /*3d90*/  SHF.L.U32 R12, R31, 0x1f, RZ ;  /* 0x0000001f1f0c7819 */ /* 0x000fe400000006ff */
[----:B------:R-:W-:Y:S05]  /*3da0*/  ISETP.NE.AND.EX P2, PT, RZ, UR5, PT, P2 ;  /* 0x00000005ff007c0c */ /* 0x000fea000bf45320 */
[----:B------:R-:W-:Y:S02]  /*3db0*/  USHF.L.U32 UR35, UR35, 0x7, URZ ;  /* 0x0000000723237899 */ /* 0x000fe400080006ff */
[----:B------:R-:W-:Y:S01]  /*3dc0*/  USHF.L.U32 UR34, UR34, 0x8, URZ ;  /* 0x0000000822227899 */ /* 0x000fe200080006ff */
[----:B------:R-:W-:Y:S11]  /*3dd0*/  BRA.U !UP3, `(.L_x_69) ;  /* 0x000000010b347547 */ /* 0x000ff6000b800000 */
[----:B------:R-:W-:Y:S01]  /*3de0*/  UPLOP3.LUT UP0, UPT, UPT, UPT, UP2, 0x80, 0x8 ;  /* 0x000000000008789c */ /* 0x000fe20003f0f020 */
[----:B--2---:R-:W-:Y:S02]  /*3df0*/  HFMA2 R0, -RZ, RZ, 0, 5.9604644775390625e-08 ;  /* 0x00000001ff007431 */ /* 0x004fe400000001ff */
[----:B------:R-:W-:Y:S03]  /*3e00*/  IMAD.MOV.U32 R171, RZ, RZ, 0x1 ;  /* 0x00000001ffab7424 */ /* 0x000fe600078e00ff */
[----:B------:R-:W-:Y:S05]  /*3e10*/  PLOP3.LUT P0, PT, PT, PT, UP0, 0x80, 0x8 ;  /* 0x000000000008781c */ /* 0x000fea0003f0f008 */
[----:B------:R-:W2:Y:S01]  /*3e20*/  @UP0 LDCU.64 UR10, c[0x0][0x888] ;  /* 0x00011100ff0a07ac */ /* 0x000ea20008000a00 */
[----:B------:R-:W-:Y:S07]  /*3e30*/  @UP0 UIMAD UR8, UR36, UR4, URZ ;  /* 0x00000004240802a4 */ /* 0x000fee000f8e02ff */
[----:B------:R-:W-:Y:S01]  /*3e40*/  @!P0 PRMT R171, R0, 0x7610, R171 ;  /* 0x0000761000ab8816 */ /* 0x000fe200000000ab */
[----:B--2---:R-:W-:Y:S03]  /*3e50*/  @UP0 UIMAD.WIDE UR10, UR8, 0x4, UR10 ;  /* 0x00000004080a08a5 */ /* 0x004fe6000f8e020a */
[----:B------:R-:W2:Y:S03]  /*3e60*/  @!UP0 LDCU UR8, c[0x0][0x880] ;  /* 0x00011000ff0887ac */ /* 0x000ea60008000800 */
[----:B------:R-:W-:Y:S01]  /*3e70*/  IMAD.U32 R10, RZ, RZ, UR10 ;  /* 0x0000000aff0a7e24 */ /* 0x000fe2000f8e00ff */
[----:B------:R-:W-:Y:S05]  /*3e80*/  MOV R11, UR11 ;  /* 0x0000000b000b7c02 */ /* 0x000fea0008000f00 */
[----:B-----5:R3:W5:Y:S02]  /*3e90*/  @P0 LDG.E R81, desc[UR46][R10.64] ;  /* 0x0000002e0a510981 */ /* 0x020764000c1e1900 */
[----:B--23--:R-:W-:Y:S07]  /*3ea0*/  @!P0 IMAD.U32 R81, RZ, RZ, UR8 ;  /* 0x00000008ff518e24 */ /* 0x00cfee000f8e00ff */
.L_x_69:
[----:B-----5:R-:W-:Y:S01]  /*3eb0*/  @!P2 FSETP.EQ.AND P0, PT, R81, RZ, PT ;  /* 0x000000ff5100a20b */ /* 0x020fe20003f02000 */
[----:B------:R-:W-:Y:S01]  /*3ec0*/  @!UPT UIADD3 URZ, UPT, UPT, URZ, URZ, URZ ;  /* 0x000000fffffff290 */ /* 0x000fe2000fffe0ff */
[----:B------:R-:W-:Y:S11]  /*3ed0*/  @!P2 BRA `(.L_x_70) ;  /* 0x000000000014a947 */ /* 0x000ff60003800000 */
[----:B------:R-:W-:Y:S02]  /*3ee0*/  LOP3.LUT P2, RZ, R171, 0xff, RZ, 0xc0, !PT ;  /* 0x000000ffabff7812 */ /* 0x000fe4000784c0ff */
[----:B------:R-:W-:Y:S04]  /*3ef0*/  PLOP3.LUT P0, PT, PT, PT, UP0, 0x80, 0x8 ;  /* 0x000000000008781c */ /* 0x000fe80003f0f008 */
[----:B------:R-:W-:Y:S07]  /*3f00*/  PLOP3.LUT P0, PT, P0, PT, PT, 0x8, 0x80 ;  /* 0x000000000080781c */ /* 0x000fee000070e170 */
[----:B------:R-:W-:Y:S11]  /*3f10*/  @P2 FSETP.EQ.AND P0, PT, R81, RZ, PT ;  /* 0x000000ff5100220b */ /* 0x000ff60003f02000 */
[----:B------:R-:W-:Y:S02]  /*3f20*/  @!UPT UIADD3 URZ, UPT, UPT, URZ, URZ, URZ ;  /* 0x000000fffffff290 */ /* 0x000fe4000fffe0ff */
.L_x_70:
[----:B------:R-:W3:Y:S01]  /*3f30*/  SYNCS.PHASECHK.TRANS64.TRYWAIT P2, [UR7+0x50], R12 ;  /* 0x0000500cff0075a7 */ /* 0x000ee20008041107 */
[----:B------:R-:W-:Y:S04]  /*3f40*/  ELECT P4, URZ, PT ;  /* 0x0000000000ff782f */ /* 0x000fe80003880000 */
[----:B------:R-:W-:Y:S11]  /*3f50*/  PLOP3.LUT P4, PT, P0, P4, PT, 0xf2, 0x2f ;  /* 0x00000000002f781c */ /* 0x000ff60000789e72 */
[----:B------:R-:W-:Y:S02]  /*3f60*/  @!UPT UIADD3 URZ, UPT, UPT, URZ, URZ, URZ ;  /* 0x000000fffffff290 */ /* 0x000fe4000fffe0ff */
[----:B-1----:R-:W-:Y:S05]  /*3f70*/  @!P4 IADD3 R9, P0, PT, R32, 0x580, RZ ;  /* 0x000005802009c810 */ /* 0x002fea0007f1e0ff */
[----:B--2---:R-:W-:Y:S01]  /*3f80*/  @!P4 IMAD.X R0, RZ, RZ, R33, P0 ;  /* 0x000000ffff00c224 */ /* 0x004fe200000e0621 */
[----:B---3--:R-:W-:Y:S07]  /*3f90*/  @!P2 BRA `(.L_x_71) ;  /* 0x000000740060a947 */ /* 0x008fee0003800000 */
.L_x_149:
[----:B------:R-:W-:Y:S01]  /*3fa0*/  @!P4 R2UR UR8, R0 ;  /* 0x000000000008c2ca */ /* 0x000fe200000e0000 */
[----:B------:R-:W-:Y:S01]  /*3fb0*/  VOTEU.ALL UP1, P4 ;  /* 0x0000000000ff7886 */ /* 0x000fe20002020000 */
[----:B------:R-:W-:Y:S01]  /*3fc0*/  @!P4 R2UR UR9, R9 ;  /* 0x000000000909c2ca */ /* 0x000fe200000e0000 */
[----:B------:R-:W-:Y:S01]  /*3fd0*/  @!P4 IMAD.MOV.U32 R0, RZ, RZ, 0x2000 ;  /* 0x00002000ff00c424 */ /* 0x000fe200078e00ff */
[----:B------:R-:W-:Y:S01]  /*3fe0*/  UMOV UR10, 0x0 ;  /* 0x00000000000a7882 */ /* 0x000fe20000000000 */
[----:B------:R-:W-:Y:S01]  /*3ff0*/  UMOV UR11, 0x10000000 ;  /* 0x10000000000b7882 */ /* 0x000fe20000000000 */
[----:B------:R-:W-:Y:S01]  /*4000*/  @!UP1 UIADD3 UR32, UPT, UPT, UR7, 0x200, URZ ;  /* 0x0000020007209890 */ /* 0x000fe2000fffe0ff */
[----:B------:R-:W-:Y:S01]  /*4010*/  @!P4 IADD3 R9, P0, PT, R32, 0x580, RZ ;  /* 0x000005802009c810 */ /* 0x000fe20007f1e0ff */
[----:B------:R-:W-:Y:S05]  /*4020*/  VOTEU.ALL UP1, P4 ;  /* 0x0000000000ff7886 */ /* 0x000fea0002020000 */
[----:B------:R-:W-:Y:S01]  /*4030*/  IMAD.U32 R11, RZ, RZ, UR8 ;  /* 0x00000008ff0b7e24 */ /* 0x000fe2000f8e00ff */
[----:B------:R-:W-:Y:S01]  /*4040*/  UPRMT UR8, UR37, 0x654, UR33 ;  /* 0x0000065425087896 */ /* 0x000fe20008000021 */
[----:B------:R-:W-:Y:S03]  /*4050*/  IMAD.U32 R10, RZ, RZ, UR9 ;  /* 0x00000009ff0a7e24 */ /* 0x000fe6000f8e00ff */
[----:B------:R-:W-:Y:S02]  /*4060*/  @!P4 R2UR UR15, R11 ;  /* 0x000000000b0fc2ca */ /* 0x000fe400000e0000 */
[----:B------:R-:W-:Y:S11]  /*4070*/  @!P4 R2UR UR14, R10 ;  /* 0x000000000a0ec2ca */ /* 0x000ff600000e0000 */
[----:B------:R-:W-:Y:S02]  /*4080*/  @!UPT UIADD3 URZ, UPT, UPT, URZ, URZ, URZ ;  /* 0x000000fffffff290 */ /* 0x000fe4000fffe0ff */
[----:B------:R2:W-:Y:S01]  /*4090*/  @!UP1 UTMALDG.3D [UR32], [UR14], desc[UR10] ;  /* 0x00000a200e0095b4 */ /* 0x0005e20008011000 */
[----:B------:R3:W-:Y:S01]  /*40a0*/  @!P4 SYNCS.ARRIVE.TRANS64.RED.A0TR RZ, [UR7+0x30], R0 ;  /* 0x00003000ffffc9a7 */ /* 0x0007e20008300407 */
[----:B------:R-:W-:Y:S01]  /*40b0*/  SYNCS.ARRIVE.TRANS64.RED.A1T0 RZ, [UR8], RZ ;  /* 0x000000ffffff79a7 */ /* 0x000fe20008100408 */
[----:B---3--:R-:W-:Y:S01]  /*40c0*/  @!P4 IMAD.X R0, RZ, RZ, R33, P0 ;  /* 0x000000ffff00c224 */ /* 0x008fe200000e0621 */
[----:B------:R-:W3:Y:S02]  /*40d0*/  SYNCS.PHASECHK.TRANS64.TRYWAIT P2, [UR7+0x58], R12 ;  /* 0x0000580cff0075a7 */ /* 0x000ee40008041107 */
[----:B--23--:R-:W-:Y:S05]  /*40e0*/  @!P2 BRA `(.L_x_72) ;  /* 0x000000740024a947 */ /* 0x00cfea0003800000 */
.L_x_151:
        /* <DEDUP_REMOVED lines=8> */
[----:B------:R-:W-:Y:S01]  /*4170*/  @!UP1 UIADD3 UR24, UPT, UPT, UR7, 0x2200, URZ ;  /* 0x0000220007189890 */ /* 0x000fe2000fffe0ff */
[----:B------:R-:W-:Y:S01]  /*4180*/  VOTEU.ALL UP1, P4 ;  /* 0x0000000000ff7886 */ /* 0x000fe20002020000 */
[----:B------:R-:W-:Y:S01]  /*4190*/  UMOV UR27, UR35 ;  /* 0x00000023001b7c82 */ /* 0x000fe20008000000 */
[----:B------:R-:W-:Y:S02]  /*41a0*/  UMOV UR28, UR36 ;  /* 0x00000024001c7c82 */ /* 0x000fe40008000000 */
[----:B------:R-:W-:Y:S01]  /*41b0*/  IMAD.U32 R11, RZ, RZ, UR8 ;  /* 0x00000008ff0b7e24 */ /* 0x000fe2000f8e00ff */
[----:B------:R-:W-:Y:S01]  /*41c0*/  UPRMT UR8, UR37, 0x654, UR25 ;  /* 0x0000065425087896 */ /* 0x000fe20008000019 */
[----:B------:R-:W-:Y:S02]  /*41d0*/  IMAD.U32 R10, RZ, RZ, UR9 ;  /* 0x00000009ff0a7e24 */ /* 0x000fe4000f8e00ff */
[----:B------:R-:W-:Y:S01]  /*41e0*/  @!P4 IMAD.X R20, RZ, RZ, R33, P0 ;  /* 0x000000ffff14c224 */ /* 0x000fe200000e0621 */
[----:B------:R-:W-:Y:S02]  /*41f0*/  @!P4 R2UR UR15, R11 ;  /* 0x000000000b0fc2ca */ /* 0x000fe400000e0000 */
[----:B------:R-:W-:Y:S11]  /*4200*/  @!P4 R2UR UR14, R10 ;  /* 0x000000000a0ec2ca */ /* 0x000ff600000e0000 */
[----:B------:R-:W-:Y:S02]  /*4210*/  @!UPT UIADD3 URZ, UPT, UPT, URZ, URZ, URZ ;  /* 0x000000fffffff290 */ /* 0x000fe4000fffe0ff */
[----:B------:R2:W-:Y:S01]  /*4220*/  @!UP1 UTMALDG.3D [UR24], [UR14], desc[UR10] ;  /* 0x00000a180e0095b4 */ /* 0x0005e20008011000 */
[----:B------:R2:W-:Y:S01]  /*4230*/  @!P4 SYNCS.ARRIVE.TRANS64.RED.A0TR RZ, [UR7+0x38], R0 ;  /* 0x00003800ffffc9a7 */ /* 0x0005e20008300407 */
[----:B------:R-:W-:Y:S01]  /*4240*/  SYNCS.ARRIVE.TRANS64.RED.A1T0 RZ, [UR8], RZ ;  /* 0x000000ffffff79a7 */ /* 0x000fe20008100408 */
[----:B------:R-:W3:Y:S02]  /*4250*/  SYNCS.PHASECHK.TRANS64.TRYWAIT P2, [UR7+0x60], R12 ;  /* 0x0000600cff0075a7 */ /* 0x000ee40008041107 */
[----:B--23--:R-:W-:Y:S05]  /*4260*/  @!P2 BRA `(.L_x_73) ;  /* 0x0000007000dca947 */ /* 0x00cfea0003800000 */
.L_x_153:
[----:B------:R-:W2:Y:S01]  /*4270*/  LDC.64 R14, c[0x0][0xb10] ;  /* 0x0002c400ff0e7b82 */ /* 0x000ea20000000a00 */
[----:B------:R-:W-:Y:S01]  /*4280*/  @!P4 R2UR UR8, R20 ;  /* 0x000000001408c2ca */ /* 0x000fe200000e0000 */
[----:B------:R-:W-:Y:S01]  /*4290*/  VOTEU.ALL UP1, P4 ;  /* 0x0000000000ff7886 */ /* 0x000fe20002020000 */
[----:B------:R-:W-:Y:S01]  /*42a0*/  @!P4 R2UR UR9, R21 ;  /* 0x000000001509c2ca */ /* 0x000fe200000e0000 */
[----:B------:R-:W-:Y:S01]  /*42b0*/  UMOV UR10, 0x0 ;  /* 0x00000000000a7882 */ /* 0x000fe20000000000 */
[----:B------:R-:W-:Y:S03]  /*42c0*/  UMOV UR11, 0x10000000 ;  /* 0x10000000000b7882 */ /* 0x000fe60000000000 */
[----:B------:R-:W3:Y:S01]  /*42d0*/  LDC.64 R10, c[0x0][0xb18] ;  /* 0x0002c600ff0a7b82 */ /* 0x000ee20000000a00 */
[----:B------:R-:W-:Y:S01]  /*42e0*/  @!UP1 UIADD3 UR18, UPT, UPT, UR34, 0x80, URZ ;  /* 0x0000008022129890 */ /* 0x000fe2000fffe0ff */
[----:B------:R-:W-:Y:S01]  /*42f0*/  @P3 SHF.R.U32.HI R28, RZ, 0x10, R25 ;  /* 0x00000010ff1c3819 */ /* 0x000fe20000011619 */
[----:B------:R-:W-:Y:S01]  /*4300*/  @!UP1 UIADD3 UR16, UPT, UPT, UR7, 0x4200, URZ ;  /* 0x0000420007109890 */ /* 0x000fe2000fffe0ff */
[----:B------:R-:W-:Y:S01]  /*4310*/  VIADD R30, R30, 0x1 ;  /* 0x000000011e1e7836 */ /* 0x000fe20000000000 */
[----:B------:R-:W-:Y:S03]  /*4320*/  VOTEU.ALL UP1, P4 ;  /* 0x0000000000ff7886 */ /* 0x000fe60002020000 */
[----:B------:R-:W5:Y:S01]  /*4330*/  @!P1 LDC R0, c[0x0][0xb20] ;  /* 0x0002c800ff009b82 */ /* 0x000f620000000800 */
[----:B------:R-:W-:Y:S01]  /*4340*/  UMOV UR19, UR35 ;  /* 0x0000002300137c82 */ /* 0x000fe20008000000 */
[----:B------:R-:W-:Y:S01]  /*4350*/  IMAD.U32 R21, RZ, RZ, UR8 ;  /* 0x00000008ff157e24 */ /* 0x000fe2000f8e00ff */
[----:B------:R-:W-:Y:S05]  /*4360*/  UMOV UR20, UR36 ;  /* 0x0000002400147c82 */ /* 0x000fea0008000000 */
[----:B-1----:R-:W1:Y:S01]  /*4370*/  @!P1 LDC R3, c[0x0][0xb0c] ;  /* 0x0002c300ff039b82 */ /* 0x002e620000000800 */
[----:B------:R-:W-:Y:S01]  /*4380*/  IMAD.U32 R20, RZ, RZ, UR9 ;  /* 0x00000009ff147e24 */ /* 0x000fe2000f8e00ff */
[----:B------:R-:W-:Y:S01]  /*4390*/  UPRMT UR8, UR37, 0x654, UR17 ;  /* 0x0000065425087896 */ /* 0x000fe20008000011 */
[----:B------:R-:W-:Y:S03]  /*43a0*/  @!P4 R2UR UR15, R21 ;  /* 0x00000000150fc2ca */ /* 0x000fe600000e0000 */
[----:B------:R-:W-:Y:S01]  /*43b0*/  @!P4 R2UR UR14, R20 ;  /* 0x00000000140ec2ca */ /* 0x000fe200000e0000 */
[----:B------:R-:W-:Y:S11]  /*43c0*/  @!P4 IMAD.MOV.U32 R20, RZ, RZ, 0x2000 ;  /* 0x00002000ff14c424 */ /* 0x000ff600078e00ff */
[----:B------:R-:W-:Y:S01]  /*43d0*/  @!UPT UIADD3 URZ, UPT, UPT, URZ, URZ, URZ ;  /* 0x000000fffffff290 */ /* 0x000fe2000fffe0ff */
[----:B------:R1:W-:Y:S01]  /*43e0*/  @!UP1 UTMALDG.3D [UR16], [UR14], desc[UR10] ;  /* 0x00000a100e0095b4 */ /* 0x0003e20008011000 */
[----:B------:R1:W-:Y:S02]  /*43f0*/  @!P4 SYNCS.ARRIVE.TRANS64.RED.A0TR RZ, [UR7+0x40], R20 ;  /* 0x00004014ffffc9a7 */ /* 0x0003e40008300407 */
[----:B-1----:R-:W-:Y:S01]  /*4400*/  @!P1 ISETP.NE.AND P2, PT, R3, 0x1, PT ;  /* 0x000000010300980c */ /* 0x002fe20003f45270 */
[C---:B--2---:R-:W-:Y:S01]  /*4410*/  @!P1 IMAD.HI.U32 R14, R13.reuse, R14, RZ ;  /* 0x0000000e0d0e9227 */ /* 0x044fe200078e00ff */
[----:B---3--:R-:W-:Y:S03]  /*4420*/  @!P1 ISETP.NE.AND P0, PT, R10, 0x1, PT ;  /* 0x000000010a00980c */ /* 0x008fe60003f05270 */
[C---:B------:R-:W-:Y:S01]  /*4430*/  @!P1 IMAD.HI.U32 R11, R8.reuse, R11, RZ ;  /* 0x0000000b080b9227 */ /* 0x040fe200078e00ff */
[----:B------:R-:W-:Y:S04]  /*4440*/  @!P1 SHF.R.U32.HI R14, RZ, R15, R14 ;  /* 0x0000000fff0e9219 */ /* 0x000fe8000001160e */
[----:B-----5:R-:W-:Y:S01]  /*4450*/  @!P1 SHF.R.U32.HI R9, RZ, R0, R11 ;  /* 0x00000000ff099219 */ /* 0x020fe2000001160b */
[----:B------:R-:W-:Y:S01]  /*4460*/  SYNCS.ARRIVE.TRANS64.RED.A1T0 RZ, [UR8], RZ ;  /* 0x000000ffffff79a7 */ /* 0x000fe20008100408 */
[----:B------:R-:W-:Y:S02]  /*4470*/  @!P1 SEL R14, R13, R14, !P2 ;  /* 0x0000000e0d0e9207 */ /* 0x000fe40005000000 */
[----:B------:R-:W-:Y:S01]  /*4480*/  @!P1 SEL R9, R8, R9, !P0 ;  /* 0x0000000908099207 */ /* 0x000fe20004000000 */
[----:B------:R-:W1:Y:S04]  /*4490*/  SYNCS.PHASECHK.TRANS64.TRYWAIT P5, [UR7+0x68], R12 ;  /* 0x0000680cff0075a7 */ /* 0x000e6800080a1107 */
[----:B------:R-:W-:Y:S02]  /*44a0*/  @!P1 IMAD.IADD R0, R9, 0x1, -R14 ;  /* 0x0000000109009824 */ /* 0x000fe400078e0a0e */
[----:B------:R-:W-:Y:S02]  /*44b0*/  @!P1 IMAD.IADD R9, R14, 0x1, -R9 ;  /* 0x000000010e099824 */ /* 0x000fe400078e0a09 */
[----:B------:R-:W-:Y:S02]  /*44c0*/  @!P1 IMAD R13, R0, R3, R13 ;  /* 0x00000003000d9224 */ /* 0x000fe400078e020d */
[----:B------:R-:W-:Y:S01]  /*44d0*/  @!P1 IMAD R8, R9, R10, R8 ;  /* 0x0000000a09089224 */ /* 0x000fe200078e0208 */
[----:B-1----:R-:W-:Y:S06]  /*44e0*/  @!P5 BRA `(.L_x_74) ;  /* 0x000000700054d947 */ /* 0x002fec0003800000 */
.L_x_155:
[----:B-1----:R-:W-:Y:S01]  /*44f0*/  @!P4 IADD3 R3, P0, PT, R32, 0x580, RZ ;  /* 0x000005802003c810 */ /* 0x002fe20007f1e0ff */
[----:B------:R-:W-:Y:S01]  /*4500*/  VOTEU.ALL UP1, P4 ;  /* 0x0000000000ff7886 */ /* 0x000fe20002020000 */
[----:B------:R-:W-:Y:S01]  /*4510*/  UMOV UR18, 0x0 ;  /* 0x0000000000127882 */ /* 0x000fe20000000000 */
[----:B------:R-:W-:Y:S01]  /*4520*/  UMOV UR19, 0x10000000 ;  /* 0x1000000000137882 */ /* 0x000fe20000000000 */
[----:B------:R-:W-:Y:S01]  /*4530*/  @!P4 R2UR UR9, R3 ;  /* 0x000000000309c2ca */ /* 0x000fe200000e0000 */
[----:B------:R-:W-:Y:S01]  /*4540*/  @!P4 IMAD.X R0, RZ, RZ, R33, P0 ;  /* 0x000000ffff00c224 */ /* 0x000fe200000e0621 */
[----:B------:R-:W-:Y:S01]  /*4550*/  @!UP1 UIADD3 UR10, UPT, UPT, UR34, 0xc0, URZ ;  /* 0x000000c0220a9890 */ /* 0x000fe2000fffe0ff */
[----:B------:R-:W-:Y:S01]  /*4560*/  ISETP.NE.AND P0, PT, R30, 0x2, PT ;  /* 0x000000021e00780c */ /* 0x000fe20003f05270 */
[----:B------:R-:W-:Y:S01]  /*4570*/  UMOV UR11, UR35 ;  /* 0x00000023000b7c82 */ /* 0x000fe20008000000 */
[----:B------:R-:W-:Y:S01]  /*4580*/  UMOV UR12, UR36 ;  /* 0x00000024000c7c82 */ /* 0x000fe20008000000 */
[----:B------:R-:W-:Y:S01]  /*4590*/  @!P4 R2UR UR8, R0 ;  /* 0x000000000008c2ca */ /* 0x000fe200000e0000 */
[----:B------:R-:W-:Y:S01]  /*45a0*/  IMAD.IADD R20, R8, 0x1, R147 ;  /* 0x0000000108147824 */ /* 0x000fe200078e0293 */
[----:B------:R-:W-:Y:S01]  /*45b0*/  @P3 R2UR UR36, R28 ;  /* 0x000000001c2432ca */ /* 0x000fe200000e0000 */
[----:B------:R-:W-:Y:S01]  /*45c0*/  IMAD.IADD R21, R13, 0x1, R170 ;  /* 0x000000010d157824 */ /* 0x000fe200078e02aa */
[----:B------:R-:W-:Y:S02]  /*45d0*/  SEL R0, RZ, 0x1, P0 ;  /* 0x00000001ff007807 */ /* 0x000fe40000000000 */
[----:B------:R-:W-:Y:S01]  /*45e0*/  LOP3.LUT R31, R31, 0x1, RZ, 0x3c, !PT ;  /* 0x000000011f1f7812 */ /* 0x000fe200078e3cff */
[----:B------:R-:W-:Y:S01]  /*45f0*/  IMAD.U32 R10, RZ, RZ, UR9 ;  /* 0x00000009ff0a7e24 */ /* 0x000fe2000f8e00ff */
[----:B------:R-:W-:Y:S01]  /*4600*/  @!UP1 UIADD3 UR9, UPT, UPT, UR7, 0x48, URZ ;  /* 0x0000004807099890 */ /* 0x000fe2000fffe0ff */
[----:B------:R-:W-:Y:S02]  /*4610*/  LOP3.LUT R29, R29, R0, RZ, 0x3c, !PT ;  /* 0x000000001d1d7212 */ /* 0x000fe400078e3cff */
[----:B------:R-:W-:Y:S02]  /*4620*/  SEL R30, R30, RZ, P0 ;  /* 0x000000ff1e1e7207 */ /* 0x000fe40000000000 */
[----:B------:R-:W-:Y:S01]  /*4630*/  IMAD.U32 R11, RZ, RZ, UR8 ;  /* 0x00000008ff0b7e24 */ /* 0x000fe2000f8e00ff */
[----:B------:R-:W-:Y:S01]  /*4640*/  @!P4 R2UR UR14, R10 ;  /* 0x000000000a0ec2ca */ /* 0x000fe200000e0000 */
[----:B------:R-:W-:Y:S01]  /*4650*/  @!UP1 UIADD3 UR8, UPT, UPT, UR7, 0x6200, URZ ;  /* 0x0000620007089890 */ /* 0x000fe2000fffe0ff */
[----:B------:R-:W-:Y:S02]  /*4660*/  VOTEU.ALL UP1, P4 ;  /* 0x0000000000ff7886 */ /* 0x000fe40002020000 */
[----:B------:R-:W-:Y:S11]  /*4670*/  @!P4 R2UR UR15, R11 ;  /* 0x000000000b0fc2ca */ /* 0x000ff600000e0000 */
[----:B------:R-:W-:Y:S02]  /*4680*/  @!UPT UIADD3 URZ, UPT, UPT, URZ, URZ, URZ ;  /* 0x000000fffffff290 */ /* 0x000fe4000fffe0ff */
[----:B------:R2:W-:Y:S01]  /*4690*/  @!UP1 UTMALDG.3D [UR8], [UR14], desc[UR18] ;  /* 0x000012080e0095b4 */ /* 0x0005e20008011000 */
[----:B------:R2:W-:Y:S01]  /*46a0*/  @!P4 SYNCS.ARRIVE.TRANS64.RED.A0TR RZ, [UR7+0x48], R23 ;  /* 0x00004817ffffc9a7 */ /* 0x0005e20008300407 */
[----:B------:R-:W-:Y:S01]  /*46b0*/  UPLOP3.LUT UP1, UPT, UPT, UPT, UPT, 0x80, 0x8 ;  /* 0x000000000008789c */ /* 0x000fe20003f2f070 */
[----:B------:R-:W-:Y:S01]  /*46c0*/  SYNCS.ARRIVE.TRANS64.RED.A1T0 RZ, [UR13], RZ ;  /* 0x000000ffffff79a7 */ /* 0x000fe2000810040d */
[----:B------:R-:W-:Y:S09]  /*46d0*/  @P3 BRA `(.L_x_75) ;  /* 0xfffffff000943947 */ /* 0x000ff2000383ffff */
[----:B------:R-:W-:-:S04]  /*46e0*/  SHF.L.U32 R3, R31, 0x1f, RZ ;  /* 0x0000001f1f037819 */ /* 0x000fc800000006ff */
[----:B------:R-:W1:Y:S02]  /*46f0*/  SYNCS.PHASECHK.TRANS64.TRYWAIT P0, [UR7+0x50], R3 ;  /* 0x00005003ff0075a7 */ /* 0x000e640008001107 */
[----:B-1----:R-:W-:Y:S05]  /*4700*/  @!P0 BRA `(.L_x_76) ;  /* 0x0000006c00e48947 */ /* 0x002fea0003800000 */
.L_x_157:
[----:B------:R-:W3:Y:S02]  /*4710*/  SYNCS.PHASECHK.TRANS64.TRYWAIT P0, [UR7+0x58], R3 ;  /* 0x00005803ff0075a7 */ /* 0x000ee40008001107 */
[----:B---3--:R-:W-:Y:S05]  /*4720*/  @!P0 BRA `(.L_x_77) ;  /* 0x0000006c00f48947 */ /* 0x008fea0003800000 */
.L_x_159:
[----:B------:R-:W3:Y:S02]  /*4730*/  SYNCS.PHASECHK.TRANS64.TRYWAIT P0, [UR7+0x60], R3 ;  /* 0x00006003ff0075a7 */ /* 0x000ee40008001107 */
[----:B---3--:R-:W-:Y:S05]  /*4740*/  @!P0 BRA `(.L_x_78) ;  /* 0x0000007000048947 */ /* 0x008fea0003800000 */
.L_x_161:
[----:B-1----:R-:W-:-:S07]  /*4750*/  MOV R0, UR7 ;  /* 0x0000000700007c02 */ /* 0x002fce0008000f00 */
.L_x_79:
[----:B-1----:R-:W-:-:S04]  /*4760*/  SHF.L.U32 R3, R31, 0x1f, RZ ;  /* 0x0000001f1f037819 */ /* 0x002fc800000006ff */
[----:B------:R1:W3:Y:S03]  /*4770*/  SYNCS.PHASECHK.TRANS64.TRYWAIT P0, [R0+URZ+0x68], R3 ;  /* 0x00006803000075a7 */ /* 0x0002e600080011ff */
[----:B---3--:R-:W-:Y:S05]  /*4780*/  @!P0 NANOSLEEP.SYNCS 0x989680 ;  /* 0x009896800000895d */ /* 0x008fea0003900000 */
[----:B------:R-:W3:Y:S02]  /*4790*/  @!P0 SYNCS.PHASECHK.TRANS64 P0, [R0+URZ+0x68], R3 ;  /* 0x00006803000085a7 */ /* 0x000ee400080010ff */
[----:B--23--:R-:W-:Y:S05]  /*47a0*/  @P0 EXIT ;  /* 0x000000000000094d */ /* 0x00cfea0003800000 */
[----:B------:R-:W-:Y:S05]  /*47b0*/  BRA `(.L_x_79) ;  /* 0xfffffffc00e87947 */ /* 0x000fea000383ffff */
.L_x_64:
[----:B------:R-:W-:-:S06]  /*47c0*/  UISETP.GE.AND UP1, UPT, UR8, 0x4, UPT ;  /* 0x000000040800788c */ /* 0x000fcc000bf26270 */
[----:B------:R-:W-:-:S13]  /*47d0*/  PLOP3.LUT P0, PT, PT, PT, UP1, 0x80, 0x8 ;  /* 0x000000000008781c */ /* 0x000fda0003f0f018 */
[----:B------:R-:W-:Y:S05]  /*47e0*/  @!P0 EXIT ;  /* 0x000000000000894d */ /* 0x000fea0003800000 */
[----:B------:R-:W-:Y:S01]  /*47f0*/  BAR.SYNC.DEFER_BLOCKING 0x6, 0xa0 ;  /* 0x0182800000007b1d */ /* 0x000fe20000010000 */
[C---:B------:R-:W-:Y:S01]  /*4800*/  IMAD.SHL.U32 R3, R185.reuse, 0x40, RZ ;  /* 0x00000040b9037824 */ /* 0x040fe200078e00ff */
[C---:B------:R-:W-:Y:S01]  /*4810*/  LOP3.LUT R189, R185.reuse, 0x60, RZ, 0xc0, !PT ;  /* 0x00000060b9bd7812 */ /* 0x040fe200078ec0ff */
[C---:B------:R-:W-:Y:S01]  /*4820*/  IMAD.SHL.U32 R172, R185.reuse, 0x8, RZ ;  /* 0x00000008b9ac7824 */ /* 0x040fe200078e00ff */
[C---:B------:R-:W-:Y:S01]  /*4830*/  LOP3.LUT R187, R185.reuse, 0x2, RZ, 0xc0, !PT ;  /* 0x00000002b9bb7812 */ /* 0x040fe200078ec0ff */
[----:B------:R-:W-:Y:S01]  /*4840*/  IMAD.U32 R79, R185, 0x10000, RZ ;  /* 0x00010000b94f7824 */ /* 0x000fe200078e00ff */
[----:B------:R-:W-:Y:S02]  /*4850*/  UMOV UR49, 0x400 ;  /* 0x0000040000317882 */ /* 0x000fe40000000000 */
[----:B------:R-:W1:Y:S01]  /*4860*/  LDC R177, c[0x0][0x370] ;  /* 0x0000dc00ffb17b82 */ /* 0x000e620000000800 */
[----:B------:R-:W-:Y:S01]  /*4870*/  ULEA UR49, UR37, UR49, 0x18 ;  /* 0x0000003125317291 */ /* 0x000fe2000f8ec0ff */
[----:B------:R-:W-:Y:S01]  /*4880*/  LOP3.LUT R5, R3, 0x180, RZ, 0xc0, !PT ;  /* 0x0000018003057812 */ /* 0x000fe200078ec0ff */
[----:B------:R-:W-:Y:S01]  /*4890*/  HFMA2 R191, -RZ, RZ, 0, 0 ;  /* 0x00000000ffbf7431 */ /* 0x000fe200000001ff */
[----:B------:R-:W-:Y:S01]  /*48a0*/  LOP3.LUT R79, R79, 0x600000, RZ, 0xc0, !PT ;  /* 0x006000004f4f7812 */ /* 0x000fe200078ec0ff */
[----:B------:R-:W-:Y:S01]  /*48b0*/  UIADD3 UR4, UPT, UPT, UR49, 0x8200, URZ ;  /* 0x0000820031047890 */ /* 0x000fe2000fffe0ff */
[----:B------:R-:W-:Y:S01]  /*48c0*/  LOP3.LUT R172, R5, 0x30, R172, 0xf8, !PT ;  /* 0x0000003005ac7812 */ /* 0x000fe200078ef8ac */
[----:B------:R-:W-:Y:S01]  /*48d0*/  IMAD.MOV.U32 R76, RZ, RZ, RZ ;  /* 0x000000ffff4c7224 */ /* 0x000fe200078e00ff */
[----:B------:R-:W2:Y:S01]  /*48e0*/  LDC R74, c[0x0][0xb0c] ;  /* 0x0002c300ff4a7b82 */ /* 0x000ea20000000800 */
[----:B------:R-:W-:-:S02]  /*48f0*/  LOP3.LUT R185, R185, 0x4, RZ, 0xc0, !PT ;  /* 0x00000004b9b97812 */ /* 0x000fc400078ec0ff */
[----:B------:R-:W-:Y:S02]  /*4900*/  CS2R R182, SRZ ;  /* 0x0000000000b67805 */ /* 0x000fe4000001ff00 */
[----:B------:R-:W-:Y:S02]  /*4910*/  LOP3.LUT R172, R172, 0x1e40, R3, 0xf8, !PT ;  /* 0x00001e40acac7812 */ /* 0x000fe400078ef803 */
[----:B------:R-:W-:Y:S02]  /*4920*/  CS2R R180, SRZ ;  /* 0x0000000000b47805 */ /* 0x000fe4000001ff00 */
[----:B------:R-:W-:Y:S01]  /*4930*/  IADD3 R184, PT, PT, -R185, 0x2, RZ ;  /* 0x00000002b9b87810 */ /* 0x000fe20007ffe1ff */
[----:B------:R-:W-:Y:S01]  /*4940*/  IMAD.MOV R176, RZ, RZ, -R187 ;  /* 0x000000ffffb07224 */ /* 0x000fe200078e0abb */
[----:B------:R-:W-:Y:S01]  /*4950*/  MOV R188, UR4 ;  /* 0x0000000400bc7c02 */ /* 0x000fe20008000f00 */
[----:B------:R-:W4:Y:S01]  /*4960*/  LDC R174, c[0x0][0xb20] ;  /* 0x0002c800ffae7b82 */ /* 0x000f220000000800 */
[----:B------:R-:W3:Y:S01]  /*4970*/  LDS R0, [UR49+0x110] ;  /* 0x00011031ff007984 */ /* 0x000ee20008000800 */
[----:B------:R-:W-:Y:S01]  /*4980*/  VIADD R186, R172, UR49 ;  /* 0x00000031acba7c36 */ /* 0x000fe20008000000 */
[----:B------:R-:W1:Y:S01]  /*4990*/  LDCU.64 UR52, c[0x0][0x348] ;  /* 0x00006900ff3477ac */ /* 0x000e620008000a00 */
[----:B------:R-:W-:-:S02]  /*49a0*/  IMAD.MOV R175, RZ, RZ, -R185 ;  /* 0x000000ffffaf7224 */ /* 0x000fc400078e0ab9 */
[----:B------:R-:W-:Y:S01]  /*49b0*/  VIADD R186, R186, 0x200 ;  /* 0x00000200baba7836 */ /* 0x000fe20000000000 */
[----:B------:R-:W1:Y:S01]  /*49c0*/  LDCU.64 UR38, c[0x0][0x888] ;  /* 0x00011100ff2677ac */ /* 0x000e620008000a00 */
[----:B------:R-:W1:Y:S01]  /*49d0*/  LDC R73, c[0x0][0xb30] ;  /* 0x0002cc00ff497b82 */ /* 0x000e620000000800 */
[----:B------:R-:W1:Y:S01]  /*49e0*/  LDCU.64 UR44, c[0x0][0x890] ;  /* 0x00011200ff2c77ac */ /* 0x000e620008000a00 */
[----:B------:R-:W-:-:S06]  /*49f0*/  UIADD3 UR48, UPT, UPT, UR49, 0x200, URZ ;  /* 0x0000020031307890 */ /* 0x000fcc000fffe0ff */
[----:B------:R-:W1:Y:S08]  /*4a00*/  LDC.64 R168, c[0x0][0xb10] ;  /* 0x0002c400ffa87b82 */ /* 0x000e700000000a00 */
[----:B------:R-:W1:Y:S08]  /*4a10*/  LDC.64 R70, c[0x0][0xb18] ;  /* 0x0002c600ff467b82 */ /* 0x000e700000000a00 */
[----:B------:R-:W1:Y:S08]  /*4a20*/  LDC.64 R68, c[0x0][0xb28] ;  /* 0x0002ca00ff447b82 */ /* 0x000e700000000a00 */
[----:B------:R-:W1:Y:S01]  /*4a30*/  LDC.64 R166, c[0x0][0x8b0] ;  /* 0x00022c00ffa67b82 */ /* 0x000e620000000a00 */
[----:B---3--:R-:W-:-:S07]  /*4a40*/  IMAD.IADD R79, R0, 0x1, R79 ;  /* 0x00000001004f7824 */ /* 0x008fce00078e024f */
[----:B------:R-:W3:Y:S08]  /*4a50*/  LDC.64 R164, c[0x0][0x8a8] ;  /* 0x00022a00ffa47b82 */ /* 0x000ef00000000a00 */
[----:B--2-4-:R-:W1:Y:S02]  /*4a60*/  LDC R178, c[0x0][0x374] ;  /* 0x0000dd00ffb27b82 */ /* 0x014e640000000800 */
.L_x_124:
[C---:B------:R-:W-:Y:S02]  /*4a70*/  LEA R0, R191.reuse, UR49, 0x3 ;  /* 0x00000031bf007c11 */ /* 0x040fe4000f8e18ff */
[----:B------:R-:W-:Y:S02]  /*4a80*/  SHF.L.U32 R3, R182, 0x1f, RZ ;  /* 0x0000001fb6037819 */ /* 0x000fe400000006ff */
[----:B------:R-:W-:Y:S02]  /*4a90*/  LEA R16, R191, UR49, 0x4 ;  /* 0x00000031bf107c11 */ /* 0x000fe4000f8e20ff */
[----:B------:R-:W2:Y:S02]  /*4aa0*/  SYNCS.PHASECHK.TRANS64.TRYWAIT P0, [R0+URZ+0x80], R3 ;  /* 0x00008003000075a7 */ /* 0x000ea400080011ff */
[----:B-12---:R-:W-:Y:S05]  /*4ab0*/  @!P0 BRA `(.L_x_80) ;  /* 0x0000006c00408947 */ /* 0x006fea0003800000 */
.L_x_162:
[----:B------:R-:W4:Y:S01]  /*4ac0*/  LDC.64 R12, c[0x0][0xb10] ;  /* 0x0002c400ff0c7b82 */ /* 0x000f220000000a00 */
[----:B------:R-:W3:Y:S01]  /*4ad0*/  LDS.128 R16, [R16+0xf0] ;  /* 0x0000f00010107984 */ /* 0x000ee20000000c00 */
[----:B-1----:R-:W-:Y:S01]  /*4ae0*/  ISETP.NE.AND P1, PT, R73, 0x1, PT ;  /* 0x000000014900780c */ /* 0x002fe20003f25270 */
[----:B--2---:R-:W-:Y:S01]  /*4af0*/  VIADD R0, R0, 0x90 ;  /* 0x0000009000007836 */ /* 0x004fe20000000000 */
[----:B------:R-:W-:Y:S04]  /*4b00*/  ISETP.GE.AND P0, PT, R72, 0x1, PT ;  /* 0x000000014800780c */ /* 0x000fe80003f06270 */
[----:B------:R-:W1:Y:S01]  /*4b10*/  LDC.64 R10, c[0x0][0xb18] ;  /* 0x0002c600ff0a7b82 */ /* 0x000e620000000a00 */
[----:B------:R-:W-:Y:S01]  /*4b20*/  PRMT R0, RZ, 0x654, R0 ;  /* 0x00000654ff007816 */ /* 0x000fe20000000000 */
[----:B------:R-:W-:Y:S01]  /*4b30*/  @!PT LDS RZ, [RZ] ;  /* 0x00000000fffff984 */ /* 0x000fe20000000800 */
[----:B------:R-:W-:Y:S01]  /*4b40*/  @!PT LDS RZ, [RZ] ;  /* 0x00000000fffff984 */ /* 0x000fe20000000800 */
[----:B------:R-:W-:Y:S01]  /*4b50*/  @!PT LDS RZ, [RZ] ;  /* 0x00000000fffff984 */ /* 0x000fe20000000800 */
[----:B------:R-:W-:Y:S01]  /*4b60*/  @!PT LDS RZ, [RZ] ;  /* 0x00000000fffff984 */ /* 0x000fe20000000800 */
[----:B------:R2:W-:Y:S06]  /*4b70*/  MEMBAR.ALL.CTA ;  /* 0x0000000000007992 */ /* 0x0005ec0000008000 */
[----:B--2---:R-:W2:Y:S01]  /*4b80*/  FENCE.VIEW.ASYNC.S ;  /* 0x00000000000073c6 */ /* 0x004ea20000000000 */
[----:B------:R-:W1:Y:S08]  /*4b90*/  @!P1 LDC R14, c[0x0][0xb20] ;  /* 0x0002c800ff0e9b82 */ /* 0x000e700000000800 */
[----:B------:R-:W1:Y:S01]  /*4ba0*/  @!P1 LDC R9, c[0x0][0xb0c] ;  /* 0x0002c300ff099b82 */ /* 0x000e620000000800 */
[----:B--2---:R2:W-:Y:S01]  /*4bb0*/  SYNCS.ARRIVE.TRANS64.RED.A1T0 RZ, [R0+URZ], RZ ;  /* 0x000000ff00ff79a7 */ /* 0x0045e200081004ff */
[----:B---3--:R-:W-:Y:S04]  /*4bc0*/  LOP3.LUT P4, RZ, R18, 0x1, RZ, 0xc0, !PT ;  /* 0x0000000112ff7812 */ /* 0x008fe8000788c0ff */
[----:B------:R-:W-:Y:S09]  /*4bd0*/  P2R R190, PR, RZ, 0x10 ;  /* 0x00000010ffbe7803 */ /* 0x000ff20000000000 */
[----:B------:R-:W-:Y:S02]  /*4be0*/  @P4 MOV R77, R16 ;  /* 0x00000010004d4202 */ /* 0x000fe40000000f00 */
[----:B------:R-:W-:Y:S01]  /*4bf0*/  @P4 LOP3.LUT R75, R17, 0xffff, RZ, 0xc0, !PT ;  /* 0x0000ffff114b4812 */ /* 0x000fe200078ec0ff */
[----:B--2-4-:R-:W-:Y:S06]  /*4c00*/  @!P0 BRA `(.L_x_81) ;  /* 0x0000000000a48947 */ /* 0x014fec0003800000 */
[----:B------:R-:W-:Y:S01]  /*4c10*/  IMAD.HI.U32 R23, R178, R71, RZ ;  /* 0x00000047b2177227 */ /* 0x000fe200078e00ff */
[----:B------:R-:W-:Y:S02]  /*4c20*/  ISETP.NE.AND P0, PT, R70, 0x1, PT ;  /* 0x000000014600780c */ /* 0x000fe40003f05270 */
[----:B------:R-:W-:Y:S01]  /*4c30*/  ISETP.NE.AND P2, PT, R72, 0x1, PT ;  /* 0x000000014800780c */ /* 0x000fe20003f45270 */
[----:B------:R-:W-:Y:S01]  /*4c40*/  IMAD.HI.U32 R22, R177, R168, RZ ;  /* 0x000000a8b1167227 */ /* 0x000fe200078e00ff */
[----:B------:R-:W-:Y:S02]  /*4c50*/  SHF.R.U32.HI R23, RZ, R174, R23 ;  /* 0x000000aeff177219 */ /* 0x000fe40000011617 */
[----:B------:R-:W-:Y:S01]  /*4c60*/  ISETP.NE.AND P3, PT, R74, 0x1, PT ;  /* 0x000000014a00780c */ /* 0x000fe20003f65270 */
[----:B------:R-:W-:Y:S01]  /*4c70*/  IMAD.HI.U32 R26, R77, R168, RZ ;  /* 0x000000a84d1a7227 */ /* 0x000fe200078e00ff */
[----:B------:R-:W-:Y:S02]  /*4c80*/  SHF.R.U32.HI R22, RZ, R169, R22 ;  /* 0x000000a9ff167219 */ /* 0x000fe40000011616 */
[----:B------:R-:W-:Y:S01]  /*4c90*/  SEL R3, R178, R23, !P0 ;  /* 0x00000017b2037207 */ /* 0x000fe20004000000 */
[----:B------:R-:W-:Y:S01]  /*4ca0*/  IMAD.HI.U32 R23, R75, R71, RZ ;  /* 0x000000474b177227 */ /* 0x000fe200078e00ff */
[----:B------:R-:W-:Y:S02]  /*4cb0*/  SEL R7, R177, R22, !P3 ;  /* 0x00000016b1077207 */ /* 0x000fe40005800000 */
[----:B------:R-:W-:Y:S01]  /*4cc0*/  SHF.R.U32.HI R26, RZ, R169, R26 ;  /* 0x000000a9ff1a7219 */ /* 0x000fe2000001161a */
[-C--:B------:R-:W-:Y:S04]  /*4cd0*/  IMAD.HI.U32 R22, R3, R68.reuse, RZ ;  /* 0x0000004403167227 */ /* 0x080fe800078e00ff */
[----:B------:R-:W-:Y:S01]  /*4ce0*/  IMAD.HI.U32 R24, R7, R68, RZ ;  /* 0x0000004407187227 */ /* 0x000fe200078e00ff */
[-C--:B------:R-:W-:Y:S02]  /*4cf0*/  @P2 SHF.R.U32.HI R3, RZ, R69.reuse, R22 ;  /* 0x00000045ff032219 */ /* 0x080fe40000011616 */
[----:B------:R-:W-:Y:S02]  /*4d00*/  SHF.R.U32.HI R22, RZ, R174, R23 ;  /* 0x000000aeff167219 */ /* 0x000fe40000011617 */
[----:B------:R-:W-:Y:S01]  /*4d10*/  @P2 SHF.R.U32.HI R7, RZ, R69, R24 ;  /* 0x00000045ff072219 */ /* 0x000fe20000011618 */
[C---:B------:R-:W-:Y:S01]  /*4d20*/  IMAD R2, R72.reuse, R3, RZ ;  /* 0x0000000348027224 */ /* 0x040fe200078e02ff */
[----:B------:R-:W-:Y:S02]  /*4d30*/  SEL R5, R75, R22, !P0 ;  /* 0x000000164b057207 */ /* 0x000fe40004000000 */
[----:B------:R-:W-:Y:S01]  /*4d40*/  SEL R3, R77, R26, !P3 ;  /* 0x0000001a4d037207 */ /* 0x000fe20005800000 */
[----:B------:R-:W-:Y:S01]  /*4d50*/  IMAD R4, R72, R7, RZ ;  /* 0x0000000748047224 */ /* 0x000fe200078e02ff */
[C---:B------:R-:W-:Y:S01]  /*4d60*/  ISETP.GE.AND P0, PT, R5.reuse, R2, PT ;  /* 0x000000020500720c */ /* 0x040fe20003f06270 */
[----:B------:R-:W-:Y:S03]  /*4d70*/  IMAD.HI.U32 R6, R5, R68, RZ ;  /* 0x0000004405067227 */ /* 0x000fe600078e00ff */
[----:B------:R-:W-:Y:S01]  /*4d80*/  ISETP.GE.OR P0, PT, R3, R4, P0 ;  /* 0x000000040300720c */ /* 0x000fe20000706670 */
[----:B------:R-:W-:Y:S01]  /*4d90*/  IMAD.MOV R4, RZ, RZ, -R3 ;  /* 0x000000ffff047224 */ /* 0x000fe200078e0a03 */
[-C--:B------:R-:W-:Y:S03]  /*4da0*/  SHF.R.U32.HI R6, RZ, R69.reuse, R6 ;  /* 0x00000045ff067219 */ /* 0x080fe60000011606 */
[----:B------:R-:W-:Y:S01]  /*4db0*/  IMAD R77, R74, R4, R77 ;  /* 0x000000044a4d7224 */ /* 0x000fe200078e024d */
[----:B------:R-:W-:Y:S05]  /*4dc0*/  SEL R15, R5, R6, !P2 ;  /* 0x00000006050f7207 */ /* 0x000fea0005000000 */
[----:B------:R-:W-:Y:S02]  /*4dd0*/  IMAD.MOV R6, RZ, RZ, -R15 ;  /* 0x000000ffff067224 */ /* 0x000fe400078e0a0f */
[C---:B------:R-:W-:Y:S04]  /*4de0*/  @!P0 IMAD.HI.U32 R2, R3.reuse, R68, RZ ;  /* 0x0000004403028227 */ /* 0x040fe800078e00ff */
[----:B------:R-:W-:Y:S01]  /*4df0*/  IMAD R6, R72, R6, R5 ;  /* 0x0000000648067224 */ /* 0x000fe200078e0205 */
[----:B------:R-:W-:Y:S04]  /*4e00*/  @!P0 SHF.R.U32.HI R2, RZ, R69, R2 ;  /* 0x00000045ff028219 */ /* 0x000fe80000011602 */
[----:B------:R-:W-:Y:S02]  /*4e10*/  @!P0 SEL R0, R3, R2, !P2 ;  /* 0x0000000203008207 */ /* 0x000fe40005000000 */
[----:B------:R-:W-:Y:S02]  /*4e20*/  IADD3 R2, PT, PT, -R5, RZ, RZ ;  /* 0x000000ff05027210 */ /* 0x000fe40007ffe1ff */
[----:B------:R-:W-:Y:S01]  /*4e30*/  @!P0 IADD3 R8, PT, PT, R15, -R0, RZ ;  /* 0x800000000f088210 */ /* 0x000fe20007ffe0ff */
[----:B------:R-:W-:Y:S02]  /*4e40*/  @!P0 IMAD R0, R7, R6, R0 ;  /* 0x0000000607008224 */ /* 0x000fe400078e0200 */
[----:B------:R-:W-:Y:S02]  /*4e50*/  IMAD R75, R70, R2, R75 ;  /* 0x00000002464b7224 */ /* 0x000fe400078e024b */
[----:B------:R-:W-:Y:S02]  /*4e60*/  @!P0 IMAD R5, R8, R72, R3 ;  /* 0x0000004808058224 */ /* 0x000fe400078e0203 */
[----:B------:R-:W-:Y:S04]  /*4e70*/  @!P0 IMAD.MOV.U32 R3, RZ, RZ, R0 ;  /* 0x000000ffff038224 */ /* 0x000fe800078e0000 */
[----:B------:R-:W-:Y:S02]  /*4e80*/  IMAD R77, R3, R74, R77 ;  /* 0x0000004a034d7224 */ /* 0x000fe400078e024d */
[----:B------:R-:W-:Y:S07]  /*4e90*/  IMAD R75, R5, R70, R75 ;  /* 0x00000046054b7224 */ /* 0x000fee00078e024b */
.L_x_81:
[----:B-1----:R-:W-:Y:S01]  /*4ea0*/  @!P1 ISETP.NE.AND P0, PT, R10, 0x1, PT ;  /* 0x000000010a00980c */ /* 0x002fe20003f05270 */
[----:B------:R-:W-:Y:S01]  /*4eb0*/  @!P1 IMAD.HI.U32 R0, R77, R12, RZ ;  /* 0x0000000c4d009227 */ /* 0x000fe200078e00ff */
[----:B------:R-:W-:Y:S01]  /*4ec0*/  @!P1 ISETP.NE.AND P2, PT, R9, 0x1, PT ;  /* 0x000000010900980c */ /* 0x000fe20003f45270 */
[----:B------:R-:W-:Y:S01]  /*4ed0*/  ULOP3.LUT UP0, URZ, UR48, 0x1b0, URZ, 0xc0, !UPT ;  /* 0x000001b030ff7892 */ /* 0x000fe2000f80c0ff */
[----:B------:R-:W-:Y:S01]  /*4ee0*/  R2UR UR42, R21 ;  /* 0x00000000152a72ca */ /* 0x000fe200000e0000 */
[----:B------:R-:W-:Y:S01]  /*4ef0*/  @!P1 IMAD.HI.U32 R3, R75, R11, RZ ;  /* 0x0000000b4b039227 */ /* 0x000fe200078e00ff */
[----:B------:R-:W-:Y:S02]  /*4f00*/  @!P1 SHF.R.U32.HI R0, RZ, R13, R0 ;  /* 0x0000000dff009219 */ /* 0x000fe40000011600 */
[----:B------:R-:W-:Y:S01]  /*4f10*/  R2UR UR41, R20 ;  /* 0x00000000142972ca */ /* 0x000fe200000e0000 */
[----:B------:R-:W-:Y:S01]  /*4f20*/  VIADD R191, R191, 0x1 ;  /* 0x00000001bfbf7836 */ /* 0x000fe20000000000 */
[----:B------:R-:W-:Y:S02]  /*4f30*/  @!P1 SHF.R.U32.HI R2, RZ, R14, R3 ;  /* 0x0000000eff029219 */ /* 0x000fe40000011603 */
[----:B------:R-:W-:Y:S02]  /*4f40*/  @!P1 SEL R3, R77, R0, !P2 ;  /* 0x000000004d039207 */ /* 0x000fe40005000000 */
[----:B------:R-:W-:Y:S02]  /*4f50*/  @!P1 SEL R2, R75, R2, !P0 ;  /* 0x000000024b029207 */ /* 0x000fe40004000000 */
[----:B------:R-:W-:Y:S01]  /*4f60*/  @P4 SHF.R.U32.HI R179, RZ, 0x10, R17 ;  /* 0x00000010ffb34819 */ /* 0x000fe20000011611 */
[----:B------:R-:W-:Y:S02]  /*4f70*/  USHF.L.U32 UR42, UR42, 0x7, URZ ;  /* 0x000000072a2a7899 */ /* 0x000fe400080006ff */
[----:B------:R-:W-:Y:S02]  /*4f80*/  @!P1 IMAD.IADD R0, R2, 0x1, -R3 ;  /* 0x0000000102009824 */ /* 0x000fe400078e0a03 */
[----:B------:R-:W-:Y:S01]  /*4f90*/  @!P1 IMAD.IADD R2, R3, 0x1, -R2 ;  /* 0x0000000103029824 */ /* 0x000fe200078e0a02 */
[----:B------:R-:W-:Y:S01]  /*4fa0*/  USHF.L.U32 UR41, UR41, 0x8, URZ ;  /* 0x0000000829297899 */ /* 0x000fe200080006ff */
[----:B------:R-:W-:Y:S02]  /*4fb0*/  @!P1 IMAD R77, R0, R9, R77 ;  /* 0x00000009004d9224 */ /* 0x000fe400078e024d */
[----:B------:R-:W-:Y:S01]  /*4fc0*/  @!P1 IMAD R75, R2, R10, R75 ;  /* 0x0000000a024b9224 */ /* 0x000fe200078e024b */
[----:B------:R-:W-:Y:S08]  /*4fd0*/  BRA.U !UP0, `(.L_x_82) ;  /* 0x0000000108407547 */ /* 0x000ff0000b800000 */
[----:B------:R-:W1:Y:S01]  /*4fe0*/  LDCU.64 UR8, c[0x4][0x88] ;  /* 0x01001100ff0877ac */ /* 0x000e620008000a00 */
[----:B------:R-:W-:Y:S01]  /*4ff0*/  MOV R3, 0x0 ;  /* 0x0000000000037802 */ /* 0x000fe20000000f00 */
[----:B------:R-:W-:Y:S02]  /*5000*/  HFMA2 R12, -RZ, RZ, 0, 5.9604644775390625e-08 ;  /* 0x00000001ff0c7431 */ /* 0x000fe400000001ff */
[----:B------:R-:W-:Y:S02]  /*5010*/  IMAD.MOV.U32 R8, RZ, RZ, 0x70 ;  /* 0x00000070ff087424 */ /* 0x000fe400078e00ff */
[----:B------:R-:W-:Y:S01]  /*5020*/  IMAD.MOV.U32 R13, RZ, RZ, RZ ;  /* 0x000000ffff0d7224 */ /* 0x000fe200078e00ff */
[----:B------:R-:W2:Y:S01]  /*5030*/  LDCU.64 UR6, c[0x4][0x90] ;  /* 0x01001200ff0677ac */ /* 0x000ea20008000a00 */
[----:B------:R-:W3:Y:S01]  /*5040*/  LDC.64 R2, c[0x4][R3] ;  /* 0x0100000003027b82 */ /* 0x000ee20000000a00 */
[----:B------:R-:W4:Y:S01]  /*5050*/  LDCU.64 UR4, c[0x4][0x8] ;  /* 0x01000100ff0477ac */ /* 0x000f220008000a00 */
[----:B-1----:R-:W-:Y:S01]  /*5060*/  MOV R5, UR9 ;  /* 0x0000000900057c02 */ /* 0x002fe20008000f00 */
[----:B------:R-:W-:Y:S01]  /*5070*/  IMAD.U32 R4, RZ, RZ, UR8 ;  /* 0x00000008ff047e24 */ /* 0x000fe2000f8e00ff */
[----:B--2---:R-:W-:Y:S01]  /*5080*/  MOV R7, UR7 ;  /* 0x0000000700077c02 */ /* 0x004fe20008000f00 */
[----:B------:R-:W-:Y:S01]  /*5090*/  IMAD.U32 R6, RZ, RZ, UR6 ;  /* 0x00000006ff067e24 */ /* 0x000fe2000f8e00ff */
[----:B----4-:R-:W-:Y:S01]  /*50a0*/  MOV R11, UR5 ;  /* 0x00000005000b7c02 */ /* 0x010fe20008000f00 */
[----:B------:R-:W-:Y:S02]  /*50b0*/  IMAD.U32 R10, RZ, RZ, UR4 ;  /* 0x00000004ff0a7e24 */ /* 0x000fe4000f8e00ff */
[----:B------:R-:W-:Y:S07]  /*50c0*/  LEPC R20, `(.L_x_82) ;  /* 0x000000001014794e */ /* 0x000fee0000000000 */
[----:B---3-5:R-:W-:Y:S05]  /*50d0*/  CALL.ABS.NOINC R2 ;  /* 0x0000000002007343 */ /* 0x028fea0003c00000 */
.L_x_82:
[----:B------:R-:W-:Y:S01]  /*50e0*/  LOP3.LUT P0, RZ, R188, 0x1b0, RZ, 0xc0, !PT ;  /* 0x000001b0bcff7812 */ /* 0x000fe2000780c0ff */
[----:B------:R-:W-:Y:S11]  /*50f0*/  BSSY.RECONVERGENT B6, `(.L_x_83) ;  /* 0x0000013000067945 */ /* 0x000ff60003800200 */
[----:B------:R-:W-:Y:S01]  /*5100*/  @!UPT UIADD3 URZ, UPT, UPT, URZ, URZ, URZ ;  /* 0x000000fffffff290 */ /* 0x000fe2000fffe0ff */
[----:B------:R-:W-:Y:S05]  /*5110*/  @!P0 BRA `(.L_x_84) ;  /* 0x0000000000408947 */ /* 0x000fea0003800000 */
        /* <DEDUP_REMOVED lines=16> */
.L_x_84:
[----:B------:R-:W-:Y:S05]  /*5220*/  BSYNC.RECONVERGENT B6 ;  /* 0x0000000000067941 */ /* 0x000fea0003800200 */
.L_x_83:
[----:B------:R-:W-:Y:S01]  /*5230*/  ISETP.NE.U32.AND P4, PT, R166, RZ, PT ;  /* 0x000000ffa600720c */ /* 0x000fe20003f85070 */
[----:B------:R-:W-:Y:S01]  /*5240*/  UISETP.NE.AND UP2, UPT, UR50, URZ, UPT ;  /* 0x000000ff3200728c */ /* 0x000fe2000bf45270 */
[----:B------:R-:W-:Y:S01]  /*5250*/  ISETP.NE.U32.AND P2, PT, RZ, UR38, PT ;  /* 0x00000026ff007c0c */ /* 0x000fe2000bf45070 */
[----:B------:R-:W-:Y:S01]  /*5260*/  UISETP.NE.U32.AND UP1, UPT, UR44, URZ, UPT ;  /* 0x000000ff2c00728c */ /* 0x000fe2000bf25070 */
[----:B------:R-:W-:Y:S01]  /*5270*/  ISETP.NE.AND.EX P4, PT, R167, RZ, PT, P4 ;  /* 0x000000ffa700720c */ /* 0x000fe20003f85340 */
[----:B------:R-:W-:Y:S01]  /*5280*/  UPLOP3.LUT UP0, UPT, UPT, UPT, UPT, 0x40, 0x4 ;  /* 0x000000000004789c */ /* 0x000fe20003f0e870 */
[----:B------:R-:W-:Y:S01]  /*5290*/  ISETP.NE.AND.EX P2, PT, RZ, UR39, PT, P2 ;  /* 0x00000027ff007c0c */ /* 0x000fe2000bf45320 */
[----:B------:R-:W-:Y:S01]  /*52a0*/  UISETP.NE.AND.EX UP1, UPT, UR45, URZ, UPT, UP1 ;  /* 0x000000ff2d00728c */ /* 0x000fe2000bf25310 */
[----:B------:R-:W-:Y:S04]  /*52b0*/  PLOP3.LUT P1, PT, PT, PT, UP2, 0x80, 0x8 ;  /* 0x000000000008781c */ /* 0x000fe80003f2f028 */
[----:B------:R-:W-:Y:S06]  /*52c0*/  @UP2 UPLOP3.LUT UP0, UPT, UPT, UPT, UP1, 0x80, 0x8 ;  /* 0x000000000008289c */ /* 0x000fec0003f0f010 */
[----:B------:R-:W-:Y:S01]  /*52d0*/  PLOP3.LUT P0, PT, PT, PT, UP0, 0x80, 0x8 ;  /* 0x000000000008781c */ /* 0x000fe20003f0f008 */
[----:B------:R-:W-:Y:S01]  /*52e0*/  @!UPT UIADD3 URZ, UPT, UPT, URZ, URZ, URZ ;  /* 0x000000fffffff290 */ /* 0x000fe2000fffe0ff */
[----:B------:R-:W-:Y:S11]  /*52f0*/  BRA.U !UP1, `(.L_x_85) ;  /* 0x0000000109387547 */ /* 0x000ff6000b800000 */
[----:B------:R-:W-:Y:S01]  /*5300*/  UISETP.NE.U32.AND UP0, UPT, UR38, URZ, UPT ;  /* 0x000000ff2600728c */ /* 0x000fe2000bf05070 */
[----:B------:R-:W-:Y:S02]  /*5310*/  HFMA2 R0, -RZ, RZ, 0, 5.9604644775390625e-08 ;  /* 0x00000001ff007431 */ /* 0x000fe400000001ff */
[----:B------:R-:W-:Y:S01]  /*5320*/  IMAD.MOV.U32 R171, RZ, RZ, 0x1 ;  /* 0x00000001ffab7424 */ /* 0x000fe200078e00ff */
[----:B------:R-:W-:Y:S06]  /*5330*/  UISETP.NE.AND.EX UP0, UPT, UR39, URZ, UPT, UP0 ;  /* 0x000000ff2700728c */ /* 0x000fec000bf05300 */
[----:B------:R-:W-:Y:S05]  /*5340*/  PLOP3.LUT P3, PT, PT, PT, UP0, 0x80, 0x8 ;  /* 0x000000000008781c */ /* 0x000fea0003f6f008 */
[----:B------:R-:W1:Y:S01]  /*5350*/  @UP0 LDCU.64 UR6, c[0x0][0x888] ;  /* 0x00011100ff0607ac */ /* 0x000e620008000a00 */
[----:B------:R-:W-:Y:S07]  /*5360*/  @UP0 UIMAD UR4, UR36, UR44, URZ ;  /* 0x0000002c240402a4 */ /* 0x000fee000f8e02ff */
[----:B------:R-:W-:Y:S01]  /*5370*/  @!P3 PRMT R171, R0, 0x7610, R171 ;  /* 0x0000761000abb816 */ /* 0x000fe200000000ab */
[----:B-1----:R-:W-:Y:S03]  /*5380*/  @UP0 UIMAD.WIDE UR6, UR4, 0x4, UR6 ;  /* 0x00000004040608a5 */ /* 0x002fe6000f8e0206 */
[----:B------:R-:W1:Y:S03]  /*5390*/  @!UP0 LDCU UR4, c[0x0][0x880] ;  /* 0x00011000ff0487ac */ /* 0x000e660008000800 */
[----:B------:R-:W-:Y:S01]  /*53a0*/  IMAD.U32 R2, RZ, RZ, UR6 ;  /* 0x00000006ff027e24 */ /* 0x000fe2000f8e00ff */
[----:B------:R-:W-:Y:S05]  /*53b0*/  MOV R3, UR7 ;  /* 0x0000000700037c02 */ /* 0x000fea0008000f00 */
[----:B-----5:R2:W5:Y:S02]  /*53c0*/  @P3 LDG.E R81, desc[UR46][R2.64] ;  /* 0x0000002e02513981 */ /* 0x020564000c1e1900 */
[----:B-12---:R-:W-:Y:S02]  /*53d0*/  @!P3 IMAD.U32 R81, RZ, RZ, UR4 ;  /* 0x00000004ff51be24 */ /* 0x006fe4000f8e00ff */
.L_x_85:
[----:B------:R-:W-:Y:S05]  /*53e0*/  @!P4 BRA `(.L_x_86) ;  /* 0x000000000020c947 */ /* 0x000fea0003800000 */
[----:B------:R-:W-:Y:S04]  /*53f0*/  ISETP.NE.U32.AND P3, PT, R164, RZ, PT ;  /* 0x000000ffa400720c */ /* 0x000fe80003f65070 */
[----:B------:R-:W-:Y:S11]  /*5400*/  ISETP.NE.AND.EX P3, PT, R165, RZ, PT, P3 ;  /* 0x000000ffa500720c */ /* 0x000ff60003f65330 */
[----:B------:R-:W-:Y:S02]  /*5410*/  @!UPT UIADD3 URZ, UPT, UPT, URZ, URZ, URZ ;  /* 0x000000fffffff290 */ /* 0x000fe4000fffe0ff */
[----:B------:R-:W1:Y:S01]  /*5420*/  @P3 LDC.64 R2, c[0x0][0x8a8] ;  /* 0x00022a00ff023b82 */ /* 0x000e620000000a00 */
[----:B------:R-:W-:Y:S04]  /*5430*/  @P3 IMAD R0, R166, UR36, RZ ;  /* 0x00000024a6003c24 */ /* 0x000fe8000f8e02ff */
[----:B-1----:R-:W-:Y:S05]  /*5440*/  @P3 IMAD.WIDE R2, R0, 0x4, R2 ;  /* 0x0000000400023825 */ /* 0x002fea00078e0202 */
[----:B-----5:R1:W5:Y:S02]  /*5450*/  @P3 LDG.E R78, desc[UR46][R2.64] ;  /* 0x0000002e024e3981 */ /* 0x020364000c1e1900 */
[----:B-1----:R-:W2:Y:S02]  /*5460*/  @!P3 LDC R78, c[0x0][0x8a0] ;  /* 0x00022800ff4ebb82 */ /* 0x002ea40000000800 */
.L_x_86:
[----:B-----5:R-:W-:Y:S01]  /*5470*/  FSETP.NEU.AND P4, PT, R81, RZ, PT ;  /* 0x000000ff5100720b */ /* 0x020fe20003f8d000 */
[----:B------:R-:W-:Y:S01]  /*5480*/  BSSY B1, `(.L_x_87) ;  /* 0x0000047000017945 */ /* 0x000fe20003800000 */
[----:B------:R-:W-:Y:S01]  /*5490*/  SEL R5, RZ, 0xffffffff, P2 ;  /* 0xffffffffff057807 */ /* 0x000fe20001000000 */
[----:B------:R-:W-:Y:S01]  /*54a0*/  IMAD.MOV.U32 R196, RZ, RZ, 0x1 ;  /* 0x00000001ffc47424 */ /* 0x000fe200078e00ff */
[----:B------:R-:W-:Y:S01]  /*54b0*/  LOP3.LUT P3, RZ, R171, 0xff, RZ, 0xc0, !PT ;  /* 0x000000ffabff7812 */ /* 0x000fe2000786c0ff */
[C---:B------:R-:W-:Y:S01]  /*54c0*/  IMAD R80, R76.reuse, 0x100, R79 ;  /* 0x000001004c507824 */ /* 0x040fe200078e024f */
[----:B------:R-:W-:Y:S02]  /*54d0*/  @P1 SEL R0, RZ, 0xffffffff, P4 ;  /* 0xffffffffff001807 */ /* 0x000fe40002000000 */
[----:B------:R-:W-:Y:S02]  /*54e0*/  CS2R R162, SRZ ;  /* 0x0000000000a27805 */ /* 0x000fe4000001ff00 */
[----:B------:R-:W-:Y:S02]  /*54f0*/  LEA R3, R181, UR49, 0x3 ;  /* 0x00000031b5037c11 */ /* 0x000fe4000f8e18ff */
[----:B------:R-:W-:Y:S02]  /*5500*/  CS2R R160, SRZ ;  /* 0x0000000000a07805 */ /* 0x000fe4000001ff00 */
[----:B------:R-:W-:Y:S02]  /*5510*/  @P0 SEL R0, R5, R0, !P3 ;  /* 0x0000000005000207 */ /* 0x000fe40005800000 */
[----:B------:R-:W-:Y:S02]  /*5520*/  CS2R R158, SRZ ;  /* 0x00000000009e7805 */ /* 0x000fe4000001ff00 */
[----:B------:R-:W-:Y:S02]  /*5530*/  LEA R193, R76, UR49, 0x3 ;  /* 0x000000314cc17c11 */ /* 0x000fe4000f8e18ff */
[----:B------:R-:W-:Y:S02]  /*5540*/  CS2R R156, SRZ ;  /* 0x00000000009c7805 */ /* 0x000fe4000001ff00 */
[----:B------:R-:W-:Y:S02]  /*5550*/  @P1 LOP3.LUT R0, R0, 0x1, RZ, 0xc0, !PT ;  /* 0x0000000100001812 */ /* 0x000fe400078ec0ff */
[----:B------:R-:W-:Y:S02]  /*5560*/  CS2R R154, SRZ ;  /* 0x00000000009a7805 */ /* 0x000fe4000001ff00 */
[----:B------:R-:W-:Y:S02]  /*5570*/  SHF.L.U32 R2, R183, 0x1f, RZ ;  /* 0x0000001fb7027819 */ /* 0x000fe400000006ff */
[----:B------:R-:W-:Y:S02]  /*5580*/  CS2R R152, SRZ ;  /* 0x0000000000987805 */ /* 0x000fe4000001ff00 */
[----:B------:R-:W-:Y:S02]  /*5590*/  ISETP.NE.U32.OR P6, PT, R0, 0x1, !P1 ;  /* 0x000000010000780c */ /* 0x000fe40004fc5470 */
[----:B------:R-:W-:Y:S02]  /*55a0*/  CS2R R150, SRZ ;  /* 0x0000000000967805 */ /* 0x000fe4000001ff00 */
[----:B------:R-:W-:Y:S02]  /*55b0*/  PLOP3.LUT P2, PT, PT, PT, UP1, 0x80, 0x8 ;  /* 0x000000000008781c */ /* 0x000fe40003f4f018 */
[----:B------:R-:W-:Y:S02]  /*55c0*/  CS2R R148, SRZ ;  /* 0x0000000000947805 */ /* 0x000fe4000001ff00 */
[----:B------:R-:W-:Y:S02]  /*55d0*/  SEL R0, RZ, 0xffffffff, P4 ;  /* 0xffffffffff007807 */ /* 0x000fe40002000000 */
[----:B------:R-:W-:Y:S03]  /*55e0*/  P2R R198, PR, RZ, 0x40 ;  /* 0x00000040ffc67803 */ /* 0x000fe60000000000 */
[----:B------:R-:W-:Y:S04]  /*55f0*/  @P6 SHF.L.U32 R4, R180, 0x1f, RZ ;  /* 0x0000001fb4046819 */ /* 0x000fe800000006ff */
[----:B------:R-:W-:Y:S01]  /*5600*/  @P2 SEL R0, R5, R0, !P3 ;  /* 0x0000000005002207 */ /* 0x000fe20005800000 */
[----:B------:R-:W1:Y:S03]  /*5610*/  @P6 SYNCS.PHASECHK.TRANS64.TRYWAIT P1, [R3+URZ+0x30], R4 ;  /* 0x00003004030065a7 */ /* 0x000e6600080211ff */
[----:B------:R-:W-:Y:S04]  /*5620*/  LOP3.LUT R0, R0, 0x1, RZ, 0xc0, !PT ;  /* 0x0000000100007812 */ /* 0x000fe800078ec0ff */
[----:B------:R-:W-:Y:S04]  /*5630*/  ISETP.NE.U32.AND P5, PT, R0, 0x1, PT ;  /* 0x000000010000780c */ /* 0x000fe80003fa5070 */
[----:B------:R-:W-:Y:S01]  /*5640*/  P2R R197, PR, RZ, 0x20 ;  /* 0x00000020ffc57803 */ /* 0x000fe20000000000 */
[----:B------:R3:W4:Y:S01]  /*5650*/  SYNCS.PHASECHK.TRANS64.TRYWAIT P0, [R193+URZ+0xa0], R2 ;  /* 0x0000a002c10075a7 */ /* 0x00072200080011ff */
[----:B-1----:R-:W-:Y:S01]  /*5660*/  @P6 SEL R196, RZ, 0x1, !P1 ;  /* 0x00000001ffc46807 */ /* 0x002fe20004800000 */
[----:B---3--:R-:W-:Y:S06]  /*5670*/  @!P6 BRA `(.L_x_88) ;  /* 0x00000000009ce947 */ /* 0x008fec0003800000 */
[----:B------:R-:W-:Y:S01]  /*5680*/  @P5 IMAD R6, R181, 0x2000, R186 ;  /* 0x00002000b5065824 */ /* 0x000fe200078e02ba */
[----:B------:R-:W-:Y:S01]  /*5690*/  ISETP.NE.AND P1, PT, R196, RZ, PT ;  /* 0x000000ffc400720c */ /* 0x000fe20003f25270 */
[----:B------:R-:W-:Y:S01]  /*56a0*/  BSSY B0, `(.L_x_89) ;  /* 0x0000010000007945 */ /* 0x000fe20003800000 */
[----:B------:R-:W-:Y:S01]  /*56b0*/  CS2R R150, SRZ ;  /* 0x0000000000967805 */ /* 0x000fe2000001ff00 */
[--C-:B------:R-:W-:Y:S01]  /*56c0*/  @P5 IMAD R7, R187, -0x10, R6.reuse ;  /* 0xfffffff0bb075824 */ /* 0x100fe200078e0206 */
[----:B------:R-:W-:Y:S01]  /*56d0*/  CS2R R148, SRZ ;  /* 0x0000000000947805 */ /* 0x000fe2000001ff00 */
[----:B------:R-:W-:Y:S01]  /*56e0*/  @P5 IMAD R5, R185, -0x10, R6 ;  /* 0xfffffff0b9055824 */ /* 0x000fe200078e0206 */
[----:B------:R-:W-:Y:S01]  /*56f0*/  CS2R R158, SRZ ;  /* 0x00000000009e7805 */ /* 0x000fe2000001ff00 */
[----:B------:R-:W-:Y:S01]  /*5700*/  @P5 IMAD R4, R184, 0x10, R7 ;  /* 0x00000010b8045824 */ /* 0x000fe200078e0207 */
[----:B------:R-:W-:Y:S02]  /*5710*/  CS2R R156, SRZ ;  /* 0x00000000009c7805 */ /* 0x000fe4000001ff00 */
[----:B------:R-:W-:Y:S02]  /*5720*/  CS2R R154, SRZ ;  /* 0x00000000009a7805 */ /* 0x000fe4000001ff00 */
[----:B------:R-:W-:Y:S02]  /*5730*/  CS2R R152, SRZ ;  /* 0x0000000000987805 */ /* 0x000fe4000001ff00 */
[----:B------:R-:W-:Y:S02]  /*5740*/  CS2R R162, SRZ ;  /* 0x0000000000a27805 */ /* 0x000fe4000001ff00 */
[----:B------:R-:W-:Y:S01]  /*5750*/  CS2R R160, SRZ ;  /* 0x0000000000a07805 */ /* 0x000fe2000001ff00 */
[----:B------:R-:W-:Y:S06]  /*5760*/  @P1 BRA `(.L_x_90) ;  /* 0x00000000000c1947 */ /* 0x000fec0003800000 */
[----:B------:R-:W-:Y:S04]  /*5770*/  SHF.L.U32 R0, R180, 0x1f, RZ ;  /* 0x0000001fb4007819 */ /* 0x000fe800000006ff */
[----:B------:R-:W1:Y:S02]  /*5780*/  SYNCS.PHASECHK.TRANS64.TRYWAIT P1, [R3+URZ+0x30], R0 ;  /* 0x00003000030075a7 */ /* 0x000e6400080211ff */
[----:B-1----:R-:W-:Y:S05]  /*5790*/  @!P1 BRA `(.L_x_91) ;  /* 0x00000060001c9947 */ /* 0x002fea0003800000 */
.L_x_90:
[----:B------:R-:W-:Y:S05]  /*57a0*/  BSYNC B0 ;  /* 0x0000000000007941 */ /* 0x000fea0003800000 */
.L_x_89:
[----:B------:R-:W-:Y:S01]  /*57b0*/  ISETP.NE.AND P1, PT, R197, RZ, PT ;  /* 0x000000ffc500720c */ /* 0x000fe20003f25270 */
[----:B-1----:R-:W-:Y:S02]  /*57c0*/  VIADD R3, R3, 0x50 ;  /* 0x0000005003037836 */ /* 0x002fe40000000000 */
[----:B------:R-:W-:Y:S02]  /*57d0*/  IMAD.U32 R0, RZ, RZ, UR37 ;  /* 0x00000025ff007e24 */ /* 0x000fe4000f8e00ff */
[----:B------:R-:W-:Y:S03]  /*57e0*/  VIADD R181, R181, 0x1 ;  /* 0x00000001b5b57836 */ /* 0x000fe60000000000 */
[----:B------:R-:W-:Y:S05]  /*57f0*/  PRMT R0, R0, 0x654, R3 ;  /* 0x0000065400007816 */ /* 0x000fea0000000003 */
[----:B------:R1:W3:Y:S04]  /*5800*/  @P1 LDS.128 R148, [R6] ;  /* 0x0000000006941984 */ /* 0x0002e80000000c00 */
[----:B------:R1:W1:Y:S04]  /*5810*/  @P1 LDS.128 R156, [R5+0x20] ;  /* 0x00002000059c1984 */ /* 0x0002680000000c00 */
[----:B------:R1:W1:Y:S04]  /*5820*/  @P1 LDS.128 R152, [R7+0x10] ;  /* 0x0000100007981984 */ /* 0x0002680000000c00 */
[----:B------:R1:W1:Y:S01]  /*5830*/  @P1 LDS.128 R160, [R4+0x10] ;  /* 0x0000100004a01984 */ /* 0x0002620000000c00 */
[C---:B------:R-:W-:Y:S01]  /*5840*/  ISETP.NE.AND P1, PT, R181.reuse, 0x4, PT ;  /* 0x00000004b500780c */ /* 0x040fe20003f25270 */
[----:B------:R-:W-:Y:S01]  /*5850*/  @!PT LDS RZ, [RZ] ;  /* 0x00000000fffff984 */ /* 0x000fe20000000800 */
[----:B------:R-:W-:Y:S01]  /*5860*/  @!PT LDS RZ, [RZ] ;  /* 0x00000000fffff984 */ /* 0x000fe20000000800 */
[----:B------:R-:W-:Y:S01]  /*5870*/  @!PT LDS RZ, [RZ] ;  /* 0x00000000fffff984 */ /* 0x000fe20000000800 */
[----:B------:R-:W-:Y:S01]  /*5880*/  @!PT LDS RZ, [RZ] ;  /* 0x00000000fffff984 */ /* 0x000fe20000000800 */
[----:B------:R5:W-:Y:S06]  /*5890*/  MEMBAR.ALL.CTA ;  /* 0x0000000000007992 */ /* 0x000bec0000008000 */
[----:B-----5:R-:W5:Y:S01]  /*58a0*/  FENCE.VIEW.ASYNC.S ;  /* 0x00000000000073c6 */ /* 0x020f620000000000 */
[----:B------:R-:W-:Y:S02]  /*58b0*/  SEL R3, RZ, 0x1, P1 ;  /* 0x00000001ff037807 */ /* 0x000fe40000800000 */
[----:B------:R-:W-:Y:S02]  /*58c0*/  SEL R181, R181, RZ, P1 ;  /* 0x000000ffb5b57207 */ /* 0x000fe40000800000 */
[----:B------:R-:W-:Y:S01]  /*58d0*/  LOP3.LUT R180, R180, R3, RZ, 0x3c, !PT ;  /* 0x00000003b4b47212 */ /* 0x000fe200078e3cff */
[----:B-----5:R1:W-:Y:S06]  /*58e0*/  SYNCS.ARRIVE.TRANS64.RED.A1T0 RZ, [R0+URZ], RZ ;  /* 0x000000ff00ff79a7 */ /* 0x0203ec00081004ff */
.L_x_88:
[----:B------:R-:W-:Y:S05]  /*58f0*/  BSYNC B1 ;  /* 0x0000000000017941 */ /* 0x000fea0003800000 */
.L_x_87:
[----:B-1----:R-:W-:Y:S04]  /*5900*/  SHF.R.U32.HI R0, RZ, 0x15, R80 ;  /* 0x00000015ff007819 */ /* 0x002fe80000011650 */
[----:B------:R-:W-:Y:S01]  /*5910*/  LOP3.LUT P1, RZ, R0, 0x3, R173, 0x48, !PT ;  /* 0x0000000300ff7812 */ /* 0x000fe200078248ad */
[----:B------:R-:W-:Y:S01]  /*5920*/  @!UPT UIADD3 URZ, UPT, UPT, URZ, URZ, URZ ;  /* 0x000000fffffff290 */ /* 0x000fe2000fffe0ff */
[----:B----4-:R-:W-:Y:S11]  /*5930*/  @P0 BRA `(.L_x_92) ;  /* 0x0000000000080947 */ /* 0x010ff60003800000 */
[----:B------:R-:W1:Y:S02]  /*5940*/  SYNCS.PHASECHK.TRANS64.TRYWAIT P0, [R193+URZ+0xa0], R2 ;  /* 0x0000a002c10075a7 */ /* 0x000e6400080011ff */
[----:B-1----:R-:W-:Y:S05]  /*5950*/  @!P0 BRA `(.L_x_93) ;  /* 0x0000005c00c08947 */ /* 0x002fea0003800000 */
.L_x_92:
[----:B------:R-:W-:Y:S04]  /*5960*/  BSSY.RECONVERGENT B6, `(.L_x_94) ;  /* 0x0000012000067945 */ /* 0x000fe80003800200 */
[----:B------:R-:W-:Y:S05]  /*5970*/  @!P1 BRA `(.L_x_95) ;  /* 0x0000000000409947 */ /* 0x000fea0003800000 */
[----:B------:R-:W4:Y:S01]  /*5980*/  LDCU.64 UR8, c[0x4][0x78] ;  /* 0x01000f00ff0877ac */ /* 0x000f220008000a00 */
[----:B------:R-:W-:Y:S01]  /*5990*/  MOV R3, 0x0 ;  /* 0x0000000000037802 */ /* 0x000fe20000000f00 */
[----:B------:R-:W-:Y:S02]  /*59a0*/  HFMA2 R12, -RZ, RZ, 0, 5.9604644775390625e-08 ;  /* 0x00000001ff0c7431 */ /* 0x000fe400000001ff */
[----:B------:R-:W-:Y:S02]  /*59b0*/  IMAD.MOV.U32 R8, RZ, RZ, 0x192 ;  /* 0x00000192ff087424 */ /* 0x000fe400078e00ff */
[----:B------:R-:W-:Y:S01]  /*59c0*/  IMAD.MOV.U32 R13, RZ, RZ, RZ ;  /* 0x000000ffff0d7224 */ /* 0x000fe200078e00ff */
[----:B------:R-:W5:Y:S01]  /*59d0*/  LDCU.64 UR6, c[0x4][0x80] ;  /* 0x01001000ff0677ac */ /* 0x000f620008000a00 */
[----:B-1----:R-:W1:Y:S01]  /*59e0*/  LDC.64 R2, c[0x4][R3] ;  /* 0x0100000003027b82 */ /* 0x002e620000000a00 */
[----:B------:R-:W2:Y:S01]  /*59f0*/  LDCU.64 UR4, c[0x4][0x18] ;  /* 0x01000300ff0477ac */ /* 0x000ea20008000a00 */
[----:B----4-:R-:W-:Y:S01]  /*5a00*/  MOV R5, UR9 ;  /* 0x0000000900057c02 */ /* 0x010fe20008000f00 */
[----:B------:R-:W-:Y:S01]  /*5a10*/  IMAD.U32 R4, RZ, RZ, UR8 ;  /* 0x00000008ff047e24 */ /* 0x000fe2000f8e00ff */
[----:B-----5:R-:W-:Y:S01]  /*5a20*/  MOV R7, UR7 ;  /* 0x0000000700077c02 */ /* 0x020fe20008000f00 */
[----:B------:R-:W-:Y:S01]  /*5a30*/  IMAD.U32 R6, RZ, RZ, UR6 ;  /* 0x00000006ff067e24 */ /* 0x000fe2000f8e00ff */
[----:B--2---:R-:W-:Y:S01]  /*5a40*/  MOV R11, UR5 ;  /* 0x00000005000b7c02 */ /* 0x004fe20008000f00 */
[----:B------:R-:W-:Y:S02]  /*5a50*/  IMAD.U32 R10, RZ, RZ, UR4 ;  /* 0x00000004ff0a7e24 */ /* 0x000fe4000f8e00ff */
[----:B------:R-:W-:Y:S07]  /*5a60*/  LEPC R20, `(.L_x_95) ;  /* 0x000000001014794e */ /* 0x000fee0000000000 */
[----:B-1-3--:R-:W-:Y:S05]  /*5a70*/  CALL.ABS.NOINC R2 ;  /* 0x0000000002007343 */ /* 0x00afea0003c00000 */
.L_x_95:
[----:B------:R-:W-:Y:S05]  /*5a80*/  BSYNC.RECONVERGENT B6 ;  /* 0x0000000000067941 */ /* 0x000fea0003800200 */
.L_x_94:
[-C--:B---3--:R-:W-:Y:S01]  /*5a90*/  F2FP.F16.E5M2.UNPACK_B R83, R148.reuse ;  /* 0x00000094ff53723e */ /* 0x088fe200020004ff */
[----:B------:R-:W-:Y:S05]  /*5aa0*/  WARPSYNC.ALL ;  /* 0x0000000000007948 */ /* 0x000fea0003800000 */
[----:B------:R-:W-:Y:S01]  /*5ab0*/  R2UR UR4, R80 ;  /* 0x00000000500472ca */ /* 0x000fe200000e0000 */
[--C-:B------:R-:W-:Y:S01]  /*5ac0*/  HADD2.F32 R82, -RZ, R83.reuse.H0_H0 ;  /* 0x20000053ff527230 */ /* 0x100fe20000004100 */
[----:B------:R-:W-:Y:S01]  /*5ad0*/  F2FP.F16.E5M2.UNPACK_B R85, R148.H1 ;  /* 0x00000094ff55723e */ /* 0x000fe200030004ff */
[----:B------:R-:W-:Y:S01]  /*5ae0*/  HADD2.F32 R83, -RZ, R83.H1_H1 ;  /* 0x30000053ff537230 */ /* 0x000fe20000004100 */
[-C--:B------:R-:W-:Y:S01]  /*5af0*/  F2FP.F16.E5M2.UNPACK_B R87, R149.reuse ;  /* 0x00000095ff57723e */ /* 0x080fe200020004ff */
[----:B------:R-:W-:Y:S01]  /*5b00*/  BSSY.RECONVERGENT B0, `(.L_x_96) ;  /* 0x000011d000007945 */ /* 0x000fe20003800200 */
[----:B------:R-:W-:Y:S01]  /*5b10*/  F2FP.F16.E5M2.UNPACK_B R89, R149.H1 ;  /* 0x00000095ff59723e */ /* 0x000fe200030004ff */
[----:B------:R-:W-:Y:S01]  /*5b20*/  HADD2.F32 R84, -RZ, R85.H0_H0 ;  /* 0x20000055ff547230 */ /* 0x000fe20000004100 */
[-C--:B------:R-:W-:Y:S01]  /*5b30*/  F2FP.F16.E5M2.UNPACK_B R91, R150.reuse ;  /* 0x00000096ff5b723e */ /* 0x080fe200020004ff */
[----:B------:R-:W-:Y:S01]  /*5b40*/  HADD2.F32 R88, -RZ, R87.H1_H1 ;  /* 0x30000057ff587230 */ /* 0x000fe20000004100 */
[----:B------:R-:W-:Y:S01]  /*5b50*/  F2FP.F16.E5M2.UNPACK_B R93, R150.H1 ;  /* 0x00000096ff5d723e */ /* 0x000fe200030004ff */
[----:B------:R-:W-:Y:S01]  /*5b60*/  HADD2.F32 R86, -RZ, R85.H1_H1 ;  /* 0x30000055ff567230 */ /* 0x000fe20000004100 */
[-C--:B------:R-:W-:Y:S01]  /*5b70*/  F2FP.F16.E5M2.UNPACK_B R95, R151.reuse ;  /* 0x00000097ff5f723e */ /* 0x080fe200020004ff */
[----:B------:R-:W2:Y:S01]  /*5b80*/  LDTM.x64 R4, tmem[UR4] ;  /* 0x00000004000479ee */ /* 0x000ea20008340000 */
[----:B------:R-:W-:Y:S01]  /*5b90*/  F2FP.F16.E5M2.UNPACK_B R97, R151.H1 ;  /* 0x00000097ff61723e */ /* 0x000fe200030004ff */
[----:B------:R-:W-:Y:S01]  /*5ba0*/  HADD2.F32 R85, -RZ, R87.H0_H0 ;  /* 0x20000057ff557230 */ /* 0x000fe20000004100 */
[-C--:B------:R-:W-:Y:S01]  /*5bb0*/  F2FP.F16.E5M2.UNPACK_B R99, R152.reuse ;  /* 0x00000098ff63723e */ /* 0x080fe200020004ff */
[----:B------:R-:W-:Y:S01]  /*5bc0*/  HADD2.F32 R87, -RZ, R89.H0_H0 ;  /* 0x20000059ff577230 */ /* 0x000fe20000004100 */
[----:B------:R-:W-:Y:S01]  /*5bd0*/  F2FP.F16.E5M2.UNPACK_B R101, R152.H1 ;  /* 0x00000098ff65723e */ /* 0x000fe200030004ff */
[----:B------:R-:W-:Y:S01]  /*5be0*/  HADD2.F32 R92, -RZ, R91.H1_H1 ;  /* 0x3000005bff5c7230 */ /* 0x000fe20000004100 */
[----:B------:R-:W-:Y:S01]  /*5bf0*/  SHF.L.U32 R199, R176, 0x4, RZ ;  /* 0x00000004b0c77819 */ /* 0x000fe200000006ff */
[----:B------:R-:W-:Y:S01]  /*5c00*/  HADD2.F32 R96, -RZ, R95.H1_H1 ;  /* 0x3000005fff607230 */ /* 0x000fe20000004100 */
[----:B------:R-:W-:Y:S01]  /*5c10*/  SHF.L.U32 R207, R175, 0x4, RZ ;  /* 0x00000004afcf7819 */ /* 0x000fe200000006ff */
[----:B------:R-:W-:Y:S01]  /*5c20*/  HADD2.F32 R100, -RZ, R99.H1_H1 ;  /* 0x30000063ff647230 */ /* 0x000fe20000004100 */
[----:B------:R-:W-:Y:S01]  /*5c30*/  IADD3 R192, PT, PT, R186, R199, RZ ;  /* 0x000000c7bac07210 */ /* 0x000fe20007ffe0ff */
[----:B------:R-:W-:Y:S01]  /*5c40*/  HADD2.F32 R90, -RZ, R89.H1_H1 ;  /* 0x30000059ff5a7230 */ /* 0x000fe20000004100 */
[----:B------:R-:W-:Y:S01]  /*5c50*/  SHF.L.U32 R205, R184, 0x4, RZ ;  /* 0x00000004b8cd7819 */ /* 0x000fe200000006ff */
[----:B------:R-:W-:Y:S01]  /*5c60*/  HADD2.F32 R89, -RZ, R91.H0_H0 ;  /* 0x2000005bff597230 */ /* 0x000fe20000004100 */
[-C--:B------:R-:W-:Y:S01]  /*5c70*/  F2FP.F16.E5M2.UNPACK_B R103, R153.reuse ;  /* 0x00000099ff67723e */ /* 0x080fe200020004ff */
[--C-:B------:R-:W-:Y:S01]  /*5c80*/  HADD2.F32 R91, -RZ, R93.reuse.H0_H0 ;  /* 0x2000005dff5b7230 */ /* 0x100fe20000004100 */
[----:B------:R-:W-:Y:S01]  /*5c90*/  IADD3 R194, PT, PT, R205, R192, RZ ;  /* 0x000000c0cdc27210 */ /* 0x000fe20007ffe0ff */
[----:B------:R-:W-:Y:S01]  /*5ca0*/  HADD2.F32 R94, -RZ, R93.H1_H1 ;  /* 0x3000005dff5e7230 */ /* 0x000fe20000004100 */
[----:B------:R-:W-:Y:S01]  /*5cb0*/  F2FP.F16.E5M2.UNPACK_B R105, R153.H1 ;  /* 0x00000099ff69723e */ /* 0x000fe200030004ff */
[----:B------:R-:W-:Y:S01]  /*5cc0*/  HADD2.F32 R93, -RZ, R95.H0_H0 ;  /* 0x2000005fff5d7230 */ /* 0x000fe20000004100 */
[-C--:B------:R-:W-:Y:S01]  /*5cd0*/  F2FP.F16.E5M2.UNPACK_B R107, R154.reuse ;  /* 0x0000009aff6b723e */ /* 0x080fe200020004ff */
[----:B------:R-:W-:Y:S01]  /*5ce0*/  HADD2.F32 R104, -RZ, R103.H1_H1 ;  /* 0x30000067ff687230 */ /* 0x000fe20000004100 */
[----:B------:R-:W-:Y:S01]  /*5cf0*/  F2FP.F16.E5M2.UNPACK_B R109, R154.H1 ;  /* 0x0000009aff6d723e */ /* 0x000fe200030004ff */
[C---:B--2---:R-:W-:Y:S01]  /*5d00*/  FMUL R0, R78.reuse, R4 ;  /* 0x000000044e007220 */ /* 0x044fe20000400000 */
[C---:B-1----:R-:W-:Y:S01]  /*5d10*/  FMUL R2, R78.reuse, R5 ;  /* 0x000000054e027220 */ /* 0x042fe20000400000 */
[C---:B------:R-:W-:Y:S01]  /*5d20*/  FMUL R4, R78.reuse, R8 ;  /* 0x000000084e047220 */ /* 0x040fe20000400000 */
[C---:B------:R-:W-:Y:S01]  /*5d30*/  FMUL R5, R78.reuse, R9 ;  /* 0x000000094e057220 */ /* 0x040fe20000400000 */
[C---:B------:R-:W-:Y:S01]  /*5d40*/  FFMA R0, R81.reuse, R82, R0 ;  /* 0x0000005251007223 */ /* 0x040fe20000000000 */
[C---:B------:R-:W-:Y:S01]  /*5d50*/  FFMA R2, R81.reuse, R83, R2 ;  /* 0x0000005351027223 */ /* 0x040fe20000000002 */
[C---:B------:R-:W-:Y:S01]  /*5d60*/  FMUL R8, R78.reuse, R12 ;  /* 0x0000000c4e087220 */ /* 0x040fe20000400000 */
[C---:B------:R-:W-:Y:S01]  /*5d70*/  FMUL R9, R78.reuse, R13 ;  /* 0x0000000d4e097220 */ /* 0x040fe20000400000 */
[C---:B------:R-:W-:Y:S01]  /*5d80*/  FMUL R12, R78.reuse, R16 ;  /* 0x000000104e0c7220 */ /* 0x040fe20000400000 */
[C---:B------:R-:W-:Y:S01]  /*5d90*/  FMUL R13, R78.reuse, R17 ;  /* 0x000000114e0d7220 */ /* 0x040fe20000400000 */
[C---:B------:R-:W-:Y:S01]  /*5da0*/  FMUL R16, R78.reuse, R20 ;  /* 0x000000144e107220 */ /* 0x040fe20000400000 */
[C---:B------:R-:W-:Y:S01]  /*5db0*/  FMUL R17, R78.reuse, R21 ;  /* 0x000000154e117220 */ /* 0x040fe20000400000 */
[C---:B------:R-:W-:Y:S01]  /*5dc0*/  FMUL R20, R78.reuse, R24 ;  /* 0x000000184e147220 */ /* 0x040fe20000400000 */
[C---:B------:R-:W-:Y:S01]  /*5dd0*/  FMUL R21, R78.reuse, R25 ;  /* 0x000000194e157220 */ /* 0x040fe20000400000 */
[----:B------:R-:W-:Y:S02]  /*5de0*/  HADD2.F32 R108, -RZ, R107.H1_H1 ;  /* 0x3000006bff6c7230 */ /* 0x000fe40000004100 */
[C---:B------:R-:W-:Y:S01]  /*5df0*/  FMUL R24, R78.reuse, R28 ;  /* 0x0000001c4e187220 */ /* 0x040fe20000400000 */
[C---:B------:R-:W-:Y:S01]  /*5e00*/  FMUL R25, R78.reuse, R29 ;  /* 0x0000001d4e197220 */ /* 0x040fe20000400000 */
[C---:B------:R-:W-:Y:S01]  /*5e10*/  FMUL R28, R78.reuse, R32 ;  /* 0x000000204e1c7220 */ /* 0x040fe20000400000 */
[C---:B------:R-:W-:Y:S01]  /*5e20*/  FMUL R29, R78.reuse, R33 ;  /* 0x000000214e1d7220 */ /* 0x040fe20000400000 */
[C---:B------:R-:W-:Y:S01]  /*5e30*/  FMUL R32, R78.reuse, R36 ;  /* 0x000000244e207220 */ /* 0x040fe20000400000 */
[----:B------:R-:W-:Y:S01]  /*5e40*/  F2FP.F16.E5M2.UNPACK_B R111, R155 ;  /* 0x0000009bff6f723e */ /* 0x000fe200020004ff */
[C---:B------:R-:W-:Y:S01]  /*5e50*/  FMUL R33, R78.reuse, R37 ;  /* 0x000000254e217220 */ /* 0x040fe20000400000 */
[C---:B------:R-:W-:Y:S01]  /*5e60*/  FMUL R36, R78.reuse, R40 ;  /* 0x000000284e247220 */ /* 0x040fe20000400000 */
[----:B------:R-:W-:Y:S01]  /*5e70*/  F2FP.F16.E5M2.UNPACK_B R113, R155.H1 ;  /* 0x0000009bff71723e */ /* 0x000fe200030004ff */
[C---:B------:R-:W-:Y:S01]  /*5e80*/  FMUL R37, R78.reuse, R41 ;  /* 0x000000294e257220 */ /* 0x040fe20000400000 */
[----:B------:R-:W-:Y:S02]  /*5e90*/  HADD2.F32 R112, -RZ, R111.H1_H1 ;  /* 0x3000006fff707230 */ /* 0x000fe40000004100 */
        /* <DEDUP_REMOVED lines=26> */
[C---:B------:R-:W-:Y:S01]  /*6040*/  FFMA R3, R81.reuse, R84, R3 ;  /* 0x0000005451037223 */ /* 0x040fe20000000003 */
[C---:B------:R-:W-:Y:S01]  /*6050*/  FFMA R7, R81.reuse, R86, R7 ;  /* 0x0000005651077223 */ /* 0x040fe20000000007 */
[----:B------:R-:W-:Y:S01]  /*6060*/  F2FP.F16.E5M2.UNPACK_B R131, R160 ;  /* 0x000000a0ff83723e */ /* 0x000fe200020004ff */
[C---:B------:R-:W-:Y:S01]  /*6070*/  FFMA R4, R81.reuse, R85, R4 ;  /* 0x0000005551047223 */ /* 0x040fe20000000004 */
[C---:B------:R-:W-:Y:S01]  /*6080*/  FFMA R5, R81.reuse, R88, R5 ;  /* 0x0000005851057223 */ /* 0x040fe20000000005 */
[----:B------:R-:W-:Y:S01]  /*6090*/  F2FP.F16.E5M2.UNPACK_B R133, R160.H1 ;  /* 0x000000a0ff85723e */ /* 0x000fe200030004ff */
[----:B------:R-:W-:Y:S01]  /*60a0*/  FFMA R6, R81, R87, R6 ;  /* 0x0000005751067223 */ /* 0x000fe20000000006 */
[----:B------:R-:W-:Y:S01]  /*60b0*/  F2FP.SATFINITE.E5M2.F32.PACK_AB_MERGE_C R195, R7, R3, RZ ;  /* 0x0000000307c3723e */ /* 0x000fe200048060ff */
[----:B------:R-:W-:Y:S02]  /*60c0*/  HADD2.F32 R128, -RZ, R127.H1_H1 ;  /* 0x3000007fff807230 */ /* 0x000fe40000004100 */
[----:B------:R-:W-:Y:S01]  /*60d0*/  FMUL R11, R78, R11 ;  /* 0x0000000b4e0b7220 */ /* 0x000fe20000400000 */
[----:B------:R-:W-:Y:S01]  /*60e0*/  HADD2.F32 R132, -RZ, R131.H1_H1 ;  /* 0x30000083ff847230 */ /* 0x000fe20000004100 */
[----:B------:R-:W-:Y:S01]  /*60f0*/  F2FP.SATFINITE.E5M2.F32.PACK_AB_MERGE_C R200, R2, R0, R195 ;  /* 0x0000000002c8723e */ /* 0x000fe200048060c3 */
[----:B------:R-:W-:Y:S01]  /*6100*/  FMUL R10, R78, R14 ;  /* 0x0000000e4e0a7220 */ /* 0x000fe20000400000 */
[----:B------:R-:W-:Y:S01]  /*6110*/  IADD3 R195, PT, PT, R186, R207, RZ ;  /* 0x000000cfbac37210 */ /* 0x000fe20007ffe0ff */
[C---:B------:R-:W-:Y:S01]  /*6120*/  FFMA R11, R81.reuse, R90, R11 ;  /* 0x0000005a510b7223 */ /* 0x040fe2000000000b */
[C---:B------:R-:W-:Y:S01]  /*6130*/  FFMA R8, R81.reuse, R89, R8 ;  /* 0x0000005951087223 */ /* 0x040fe20000000008 */
[C---:B------:R-:W-:Y:S01]  /*6140*/  FFMA R9, R81.reuse, R92, R9 ;  /* 0x0000005c51097223 */ /* 0x040fe20000000009 */
[--C-:B------:R-:W-:Y:S02]  /*6150*/  HADD2.F32 R95, -RZ, R97.reuse.H0_H0 ;  /* 0x20000061ff5f7230 */ /* 0x100fe40000004100 */
[----:B------:R-:W-:Y:S01]  /*6160*/  FFMA R10, R81, R91, R10 ;  /* 0x0000005b510a7223 */ /* 0x000fe2000000000a */
[----:B------:R-:W-:Y:S01]  /*6170*/  F2FP.SATFINITE.E5M2.F32.PACK_AB_MERGE_C R201, R11, R6, RZ ;  /* 0x000000060bc9723e */ /* 0x000fe200048060ff */
[C---:B------:R-:W-:Y:S01]  /*6180*/  FMUL R15, R78.reuse, R15 ;  /* 0x0000000f4e0f7220 */ /* 0x040fe20000400000 */
[----:B------:R-:W-:Y:S02]  /*6190*/  HADD2.F32 R98, -RZ, R97.H1_H1 ;  /* 0x30000061ff627230 */ /* 0x000fe40000004100 */
[C---:B------:R-:W-:Y:S01]  /*61a0*/  FMUL R14, R78.reuse, R18 ;  /* 0x000000124e0e7220 */ /* 0x040fe20000400000 */
[----:B------:R-:W-:Y:S01]  /*61b0*/  F2FP.SATFINITE.E5M2.F32.PACK_AB_MERGE_C R201, R5, R4, R201 ;  /* 0x0000000405c9723e */ /* 0x000fe200048060c9 */
[----:B------:R-:W-:Y:S02]  /*61c0*/  HADD2.F32 R97, -RZ, R99.H0_H0 ;  /* 0x20000063ff617230 */ /* 0x000fe40000004100 */
[C---:B------:R-:W-:Y:S01]  /*61d0*/  FFMA R15, R81.reuse, R94, R15 ;  /* 0x0000005e510f7223 */ /* 0x040fe2000000000f */
[C---:B------:R-:W-:Y:S01]  /*61e0*/  FFMA R12, R81.reuse, R93, R12 ;  /* 0x0000005d510c7223 */ /* 0x040fe2000000000c */
[----:B------:R-:W-:Y:S01]  /*61f0*/  FFMA R13, R81, R96, R13 ;  /* 0x00000060510d7223 */ /* 0x000fe2000000000d */
[----:B------:R-:W-:Y:S01]  /*6200*/  F2FP.F16.E5M2.UNPACK_B R135, R161 ;  /* 0x000000a1ff87723e */ /* 0x000fe200020004ff */
[--C-:B------:R-:W-:Y:S01]  /*6210*/  HADD2.F32 R99, -RZ, R101.reuse.H0_H0 ;  /* 0x20000065ff637230 */ /* 0x100fe20000004100 */
[----:B------:R-:W-:Y:S01]  /*6220*/  F2FP.SATFINITE.E5M2.F32.PACK_AB_MERGE_C R202, R15, R10, RZ ;  /* 0x0000000a0fca723e */ /* 0x000fe200048060ff */
[----:B------:R-:W-:Y:S01]  /*6230*/  FFMA R14, R81, R95, R14 ;  /* 0x0000005f510e7223 */ /* 0x000fe2000000000e */
[C---:B------:R-:W-:Y:S01]  /*6240*/  FMUL R19, R78.reuse, R19 ;  /* 0x000000134e137220 */ /* 0x040fe20000400000 */
[----:B------:R-:W-:Y:S01]  /*6250*/  HADD2.F32 R102, -RZ, R101.H1_H1 ;  /* 0x30000065ff667230 */ /* 0x000fe20000004100 */
[----:B------:R-:W-:Y:S01]  /*6260*/  F2FP.SATFINITE.E5M2.F32.PACK_AB_MERGE_C R202, R9, R8, R202 ;  /* 0x0000000809ca723e */ /* 0x000fe200048060ca */
[----:B------:R-:W-:Y:S02]  /*6270*/  HADD2.F32 R101, -RZ, R103.H0_H0 ;  /* 0x20000067ff657230 */ /* 0x000fe40000004100 */
[C---:B------:R-:W-:Y:S01]  /*6280*/  FFMA R19, R81.reuse, R98, R19 ;  /* 0x0000006251137223 */ /* 0x040fe20000000013 */
[C---:B------:R-:W-:Y:S01]  /*6290*/  FFMA R16, R81.reuse, R97, R16 ;  /* 0x0000006151107223 */ /* 0x040fe20000000010 */
[----:B------:R-:W-:Y:S01]  /*62a0*/  FFMA R17, R81, R100, R17 ;  /* 0x0000006451117223 */ /* 0x000fe20000000011 */
[----:B------:R-:W-:Y:S02]  /*62b0*/  HADD2.F32 R136, -RZ, R135.H1_H1 ;  /* 0x30000087ff887230 */ /* 0x000fe40000004100 */
[C---:B------:R-:W-:Y:S01]  /*62c0*/  FMUL R18, R78.reuse, R22 ;  /* 0x000000164e127220 */ /* 0x040fe20000400000 */
[----:B------:R-:W-:Y:S01]  /*62d0*/  F2FP.F16.E5M2.UNPACK_B R137, R161.H1 ;  /* 0x000000a1ff89723e */ /* 0x000fe200030004ff */
[C---:B------:R-:W-:Y:S01]  /*62e0*/  FMUL R23, R78.reuse, R23 ;  /* 0x000000174e177220 */ /* 0x040fe20000400000 */
[--C-:B------:R-:W-:Y:S01]  /*62f0*/  HADD2.F32 R103, -RZ, R105.reuse.H0_H0 ;  /* 0x20000069ff677230 */ /* 0x100fe20000004100 */
[----:B------:R-:W-:Y:S01]  /*6300*/  F2FP.SATFINITE.E5M2.F32.PACK_AB_MERGE_C R203, R19, R14, RZ ;  /* 0x0000000e13cb723e */ /* 0x000fe200048060ff */
[C---:B------:R-:W-:Y:S01]  /*6310*/  FFMA R18, R81.reuse, R99, R18 ;  /* 0x0000006351127223 */ /* 0x040fe20000000012 */
[C---:B------:R-:W-:Y:S01]  /*6320*/  FFMA R23, R81.reuse, R102, R23 ;  /* 0x0000006651177223 */ /* 0x040fe20000000017 */
[----:B------:R-:W-:Y:S01]  /*6330*/  FFMA R20, R81, R101, R20 ;  /* 0x0000006551147223 */ /* 0x000fe20000000014 */
[----:B------:R-:W-:Y:S01]  /*6340*/  F2FP.F16.E5M2.UNPACK_B R139, R162 ;  /* 0x000000a2ff8b723e */ /* 0x000fe200020004ff */
[----:B------:R-:W-:Y:S01]  /*6350*/  HADD2.F32 R106, -RZ, R105.H1_H1 ;  /* 0x30000069ff6a7230 */ /* 0x000fe20000004100 */
[----:B------:R-:W-:Y:S01]  /*6360*/  F2FP.SATFINITE.E5M2.F32.PACK_AB_MERGE_C R203, R13, R12, R203 ;  /* 0x0000000c0dcb723e */ /* 0x000fe200048060cb */
[----:B------:R-:W-:Y:S01]  /*6370*/  FFMA R21, R81, R104, R21 ;  /* 0x0000006851157223 */ /* 0x000fe20000000015 */
[----:B------:R-:W-:Y:S01]  /*6380*/  F2FP.SATFINITE.E5M2.F32.PACK_AB_MERGE_C R208, R23, R18, RZ ;  /* 0x0000001217d0723e */ /* 0x000fe200048060ff */
[----:B------:R-:W-:Y:S02]  /*6390*/  HADD2.F32 R105, -RZ, R107.H0_H0 ;  /* 0x2000006bff697230 */ /* 0x000fe40000004100 */
[C---:B------:R-:W-:Y:S01]  /*63a0*/  FMUL R22, R78.reuse, R26 ;  /* 0x0000001a4e167220 */ /* 0x040fe20000400000 */
[----:B------:R1:W-:Y:S01]  /*63b0*/  STS.128 [R172+UR49+0x8200], R200 ;  /* 0x008200c8ac007988 */ /* 0x0003e20008000c31 */
[----:B------:R-:W-:Y:S01]  /*63c0*/  F2FP.SATFINITE.E5M2.F32.PACK_AB_MERGE_C R208, R17, R16, R208 ;  /* 0x0000001011d0723e */ /* 0x000fe200048060d0 */
[----:B------:R-:W-:Y:S02]  /*63d0*/  HADD2.F32 R140, -RZ, R139.H1_H1 ;  /* 0x3000008bff8c7230 */ /* 0x000fe40000004100 */
[C---:B------:R-:W-:Y:S01]  /*63e0*/  FFMA R22, R81.reuse, R103, R22 ;  /* 0x0000006751167223 */ /* 0x040fe20000000016 */
[C---:B------:R-:W-:Y:S01]  /*63f0*/  FMUL R27, R78.reuse, R27 ;  /* 0x0000001b4e1b7220 */ /* 0x040fe20000400000 */
[--C-:B------:R-:W-:Y:S02]  /*6400*/  HADD2.F32 R107, -RZ, R109.reuse.H0_H0 ;  /* 0x2000006dff6b7230 */ /* 0x100fe40000004100 */
[C---:B------:R-:W-:Y:S01]  /*6410*/  FMUL R26, R78.reuse, R30 ;  /* 0x0000001e4e1a7220 */ /* 0x040fe20000400000 */
[----:B------:R-:W-:Y:S02]  /*6420*/  HADD2.F32 R110, -RZ, R109.H1_H1 ;  /* 0x3000006dff6e7230 */ /* 0x000fe40000004100 */
[C---:B------:R-:W-:Y:S01]  /*6430*/  FFMA R27, R81.reuse, R106, R27 ;  /* 0x0000006a511b7223 */ /* 0x040fe2000000001b */
[C---:B------:R-:W-:Y:S01]  /*6440*/  FFMA R24, R81.reuse, R105, R24 ;  /* 0x0000006951187223 */ /* 0x040fe20000000018 */
[----:B------:R-:W-:Y:S01]  /*6450*/  FFMA R25, R81, R108, R25 ;  /* 0x0000006c51197223 */ /* 0x000fe20000000019 */
[----:B------:R-:W-:Y:S01]  /*6460*/  F2FP.F16.E5M2.UNPACK_B R141, R162.H1 ;  /* 0x000000a2ff8d723e */ /* 0x000fe200030004ff */
[----:B------:R-:W-:Y:S01]  /*6470*/  HADD2.F32 R109, -RZ, R111.H0_H0 ;  /* 0x2000006fff6d7230 */ /* 0x000fe20000004100 */
[----:B------:R-:W-:Y:S01]  /*6480*/  F2FP.SATFINITE.E5M2.F32.PACK_AB_MERGE_C R209, R27, R22, RZ ;  /* 0x000000161bd1723e */ /* 0x000fe200048060ff */
[----:B------:R-:W-:Y:S01]  /*6490*/  FFMA R26, R81, R107, R26 ;  /* 0x0000006b511a7223 */ /* 0x000fe2000000001a */
[C---:B------:R-:W-:Y:S01]  /*64a0*/  FMUL R31, R78.reuse, R31 ;  /* 0x0000001f4e1f7220 */ /* 0x040fe20000400000 */
[--C-:B------:R-:W-:Y:S01]  /*64b0*/  HADD2.F32 R111, -RZ, R113.reuse.H0_H0 ;  /* 0x20000071ff6f7230 */ /* 0x100fe20000004100 */
[----:B------:R-:W-:Y:S01]  /*64c0*/  F2FP.SATFINITE.E5M2.F32.PACK_AB_MERGE_C R209, R21, R20, R209 ;  /* 0x0000001415d1723e */ /* 0x000fe200048060d1 */
[----:B------:R-:W-:Y:S02]  /*64d0*/  HADD2.F32 R114, -RZ, R113.H1_H1 ;  /* 0x30000071ff727230 */ /* 0x000fe40000004100 */
[C---:B------:R-:W-:Y:S01]  /*64e0*/  FFMA R31, R81.reuse, R110, R31 ;  /* 0x0000006e511f7223 */ /* 0x040fe2000000001f */
[C---:B------:R-:W-:Y:S01]  /*64f0*/  FFMA R28, R81.reuse, R109, R28 ;  /* 0x0000006d511c7223 */ /* 0x040fe2000000001c */
[----:B------:R-:W-:Y:S01]  /*6500*/  FFMA R29, R81, R112, R29 ;  /* 0x00000070511d7223 */ /* 0x000fe2000000001d */
[----:B------:R-:W-:Y:S02]  /*6510*/  HADD2.F32 R113, -RZ, R115.H0_H0 ;  /* 0x20000073ff717230 */ /* 0x000fe40000004100 */
[C---:B------:R-:W-:Y:S01]  /*6520*/  FMUL R30, R78.reuse, R34 ;  /* 0x000000224e1e7220 */ /* 0x040fe20000400000 */
[----:B------:R-:W-:Y:S01]  /*6530*/  F2FP.F16.E5M2.UNPACK_B R143, R163 ;  /* 0x000000a3ff8f723e */ /* 0x000fe200020004ff */
[C---:B------:R-:W-:Y:S01]  /*6540*/  FMUL R35, R78.reuse, R35 ;  /* 0x000000234e237220 */ /* 0x040fe20000400000 */
[----:B------:R-:W-:Y:S01]  /*6550*/  HADD2.F32 R115, -RZ, R117.H0_H0 ;  /* 0x20000075ff737230 */ /* 0x000fe20000004100 */
[----:B------:R-:W-:Y:S01]  /*6560*/  F2FP.SATFINITE.E5M2.F32.PACK_AB_MERGE_C R210, R31, R26, RZ ;  /* 0x0000001a1fd2723e */ /* 0x000fe200048060ff */
[C---:B------:R-:W-:Y:S01]  /*6570*/  FFMA R30, R81.reuse, R111, R30 ;  /* 0x0000006f511e7223 */ /* 0x040fe2000000001e */
[C---:B------:R-:W-:Y:S01]  /*6580*/  FFMA R35, R81.reuse, R114, R35 ;  /* 0x0000007251237223 */ /* 0x040fe20000000023 */
[C---:B------:R-:W-:Y:S01]  /*6590*/  FFMA R32, R81.reuse, R113, R32 ;  /* 0x0000007151207223 */ /* 0x040fe20000000020 */
[----:B------:R-:W-:Y:S01]  /*65a0*/  F2FP.F16.E5M2.UNPACK_B R145, R163.H1 ;  /* 0x000000a3ff91723e */ /* 0x000fe200030004ff */
[----:B------:R-:W-:Y:S01]  /*65b0*/  FFMA R33, R81, R116, R33 ;  /* 0x0000007451217223 */ /* 0x000fe20000000021 */
[----:B------:R-:W-:Y:S01]  /*65c0*/  F2FP.SATFINITE.E5M2.F32.PACK_AB_MERGE_C R210, R25, R24, R210 ;  /* 0x0000001819d2723e */ /* 0x000fe200048060d2 */
[----:B------:R-:W-:Y:S01]  /*65d0*/  HADD2.F32 R144, -RZ, R143.H1_H1 ;  /* 0x3000008fff907230 */ /* 0x000fe20000004100 */
[----:B------:R-:W-:Y:S01]  /*65e0*/  F2FP.SATFINITE.E5M2.F32.PACK_AB_MERGE_C R211, R35, R30, RZ ;  /* 0x0000001e23d3723e */ /* 0x000fe200048060ff */
[----:B------:R-:W-:Y:S02]  /*65f0*/  HADD2.F32 R118, -RZ, R117.H1_H1 ;  /* 0x30000075ff767230 */ /* 0x000fe40000004100 */
[C---:B------:R-:W-:Y:S01]  /*6600*/  FMUL R34, R78.reuse, R38 ;  /* 0x000000264e227220 */ /* 0x040fe20000400000 */
[----:B------:R-:W-:Y:S01]  /*6610*/  HADD2.F32 R117, -RZ, R119.H0_H0 ;  /* 0x20000077ff757230 */ /* 0x000fe20000004100 */
[----:B------:R-:W-:Y:S01]  /*6620*/  F2FP.SATFINITE.E5M2.F32.PACK_AB_MERGE_C R211, R29, R28, R211 ;  /* 0x0000001c1dd3723e */ /* 0x000fe200048060d3 */
[C---:B------:R-:W-:Y:S01]  /*6630*/  FMUL R39, R78.reuse, R39 ;  /* 0x000000274e277220 */ /* 0x040fe20000400000 */
[--C-:B------:R-:W-:Y:S02]  /*6640*/  HADD2.F32 R119, -RZ, R121.reuse.H0_H0 ;  /* 0x20000079ff777230 */ /* 0x100fe40000004100 */
[C---:B------:R-:W-:Y:S01]  /*6650*/  FFMA R34, R81.reuse, R115, R34 ;  /* 0x0000007351227223 */ /* 0x040fe20000000022 */
[----:B------:R-:W-:Y:S01]  /*6660*/  HADD2.F32 R122, -RZ, R121.H1_H1 ;  /* 0x30000079ff7a7230 */ /* 0x000fe20000004100 */
[----:B------:R1:W-:Y:S01]  /*6670*/  STS.128 [R192+0x8010], R208 ;  /* 0x008010d0c0007388 */ /* 0x0003e20000000c00 */
[----:B------:R-:W-:Y:S02]  /*6680*/  HADD2.F32 R121, -RZ, R123.H0_H0 ;  /* 0x2000007bff797230 */ /* 0x000fe40000004100 */
[C---:B------:R-:W-:Y:S01]  /*6690*/  FFMA R39, R81.reuse, R118, R39 ;  /* 0x0000007651277223 */ /* 0x040fe20000000027 */
[C---:B------:R-:W-:Y:S01]  /*66a0*/  FFMA R36, R81.reuse, R117, R36 ;  /* 0x0000007551247223 */ /* 0x040fe20000000024 */
[----:B------:R-:W-:Y:S01]  /*66b0*/  FFMA R37, R81, R120, R37 ;  /* 0x0000007851257223 */ /* 0x000fe20000000025 */
[C---:B------:R-:W-:Y:S01]  /*66c0*/  FMUL R38, R78.reuse, R42 ;  /* 0x0000002a4e267220 */ /* 0x040fe20000400000 */
[----:B------:R-:W-:Y:S01]  /*66d0*/  ISETP.NE.AND P0, PT, R189, RZ, PT ;  /* 0x000000ffbd00720c */ /* 0x000fe20003f05270 */
[C---:B------:R-:W-:Y:S01]  /*66e0*/  FMUL R43, R78.reuse, R43 ;  /* 0x0000002b4e2b7220 */ /* 0x040fe20000400000 */
[--C-:B------:R-:W-:Y:S01]  /*66f0*/  HADD2.F32 R123, -RZ, R125.reuse.H0_H0 ;  /* 0x2000007dff7b7230 */ /* 0x100fe20000004100 */
[----:B------:R-:W-:Y:S01]  /*6700*/  F2FP.SATFINITE.E5M2.F32.PACK_AB_MERGE_C R212, R39, R34, RZ ;  /* 0x0000002227d4723e */ /* 0x000fe200048060ff */
[C---:B------:R-:W-:Y:S01]  /*6710*/  FFMA R38, R81.reuse, R119, R38 ;  /* 0x0000007751267223 */ /* 0x040fe20000000026 */
[C---:B------:R-:W-:Y:S01]  /*6720*/  FFMA R43, R81.reuse, R122, R43 ;  /* 0x0000007a512b7223 */ /* 0x040fe2000000002b */
[----:B------:R-:W-:Y:S01]  /*6730*/  FFMA R40, R81, R121, R40 ;  /* 0x0000007951287223 */ /* 0x000fe20000000028 */
[----:B------:R-:W-:Y:S01]  /*6740*/  F2FP.SATFINITE.E5M2.F32.PACK_AB_MERGE_C R212, R33, R32, R212 ;  /* 0x0000002021d4723e */ /* 0x000fe200048060d4 */
[----:B------:R-:W-:Y:S01]  /*6750*/  FFMA R41, R81, R124, R41 ;  /* 0x0000007c51297223 */ /* 0x000fe20000000029 */
[----:B------:R-:W-:Y:S01]  /*6760*/  HADD2.F32 R126, -RZ, R125.H1_H1 ;  /* 0x3000007dff7e7230 */ /* 0x000fe20000004100 */
[----:B------:R-:W-:Y:S01]  /*6770*/  F2FP.SATFINITE.E5M2.F32.PACK_AB_MERGE_C R213, R43, R38, RZ ;  /* 0x000000262bd5723e */ /* 0x000fe200048060ff */
[----:B------:R-:W-:Y:S02]  /*6780*/  HADD2.F32 R125, -RZ, R127.H0_H0 ;  /* 0x2000007fff7d7230 */ /* 0x000fe40000004100 */
[C---:B------:R-:W-:Y:S01]  /*6790*/  FMUL R42, R78.reuse, R46 ;  /* 0x0000002e4e2a7220 */ /* 0x040fe20000400000 */
[----:B------:R-:W-:Y:S01]  /*67a0*/  FMUL R47, R78, R47 ;  /* 0x0000002f4e2f7220 */ /* 0x000fe20000400000 */
[--C-:B------:R-:W-:Y:S01]  /*67b0*/  HADD2.F32 R127, -RZ, R129.reuse.H0_H0 ;  /* 0x20000081ff7f7230 */ /* 0x100fe20000004100 */
[----:B------:R-:W-:Y:S01]  /*67c0*/  F2FP.SATFINITE.E5M2.F32.PACK_AB_MERGE_C R213, R37, R36, R213 ;  /* 0x0000002425d5723e */ /* 0x000fe200048060d5 */
[C---:B------:R-:W-:Y:S01]  /*67d0*/  FFMA R42, R81.reuse, R123, R42 ;  /* 0x0000007b512a7223 */ /* 0x040fe2000000002a */
[C---:B------:R-:W-:Y:S01]  /*67e0*/  FFMA R47, R81.reuse, R126, R47 ;  /* 0x0000007e512f7223 */ /* 0x040fe2000000002f */
[C---:B------:R-:W-:Y:S01]  /*67f0*/  FFMA R44, R81.reuse, R125, R44 ;  /* 0x0000007d512c7223 */ /* 0x040fe2000000002c */
[----:B------:R-:W-:Y:S01]  /*6800*/  ISETP.NE.AND P6, PT, R198, RZ, PT ;  /* 0x000000ffc600720c */ /* 0x000fe20003fc5270 */
[----:B------:R-:W-:Y:S01]  /*6810*/  FFMA R45, R81, R128, R45 ;  /* 0x00000080512d7223 */ /* 0x000fe2000000002d */
[----:B------:R-:W-:Y:S01]  /*6820*/  HADD2.F32 R130, -RZ, R129.H1_H1 ;  /* 0x30000081ff827230 */ /* 0x000fe20000004100 */
[----:B------:R-:W-:Y:S01]  /*6830*/  F2FP.SATFINITE.E5M2.F32.PACK_AB_MERGE_C R214, R47, R42, RZ ;  /* 0x0000002a2fd6723e */ /* 0x000fe200048060ff */
[----:B------:R-:W-:Y:S02]  /*6840*/  HADD2.F32 R129, -RZ, R131.H0_H0 ;  /* 0x20000083ff817230 */ /* 0x000fe40000004100 */
[C---:B------:R-:W-:Y:S01]  /*6850*/  FMUL R46, R78.reuse, R50 ;  /* 0x000000324e2e7220 */ /* 0x040fe20000400000 */
[C---:B------:R-:W-:Y:S01]  /*6860*/  FMUL R51, R78.reuse, R51 ;  /* 0x000000334e337220 */ /* 0x040fe20000400000 */
[--C-:B------:R-:W-:Y:S02]  /*6870*/  HADD2.F32 R131, -RZ, R133.reuse.H0_H0 ;  /* 0x20000085ff837230 */ /* 0x100fe40000004100 */
[C---:B------:R-:W-:Y:S01]  /*6880*/  FMUL R50, R78.reuse, R54 ;  /* 0x000000364e327220 */ /* 0x040fe20000400000 */
[C---:B------:R-:W-:Y:S01]  /*6890*/  FFMA R46, R81.reuse, R127, R46 ;  /* 0x0000007f512e7223 */ /* 0x040fe2000000002e */
[----:B------:R-:W-:Y:S02]  /*68a0*/  HADD2.F32 R134, -RZ, R133.H1_H1 ;  /* 0x30000085ff867230 */ /* 0x000fe40000004100 */
[C---:B------:R-:W-:Y:S01]  /*68b0*/  FFMA R51, R81.reuse, R130, R51 ;  /* 0x0000008251337223 */ /* 0x040fe20000000033 */
[----:B------:R-:W-:Y:S02]  /*68c0*/  HADD2.F32 R133, -RZ, R135.H0_H0 ;  /* 0x20000087ff857230 */ /* 0x000fe40000004100 */
[C---:B------:R-:W-:Y:S01]  /*68d0*/  FMUL R55, R78.reuse, R55 ;  /* 0x000000374e377220 */ /* 0x040fe20000400000 */
[C---:B------:R-:W-:Y:S01]  /*68e0*/  FFMA R48, R81.reuse, R129, R48 ;  /* 0x0000008151307223 */ /* 0x040fe20000000030 */
[C---:B------:R-:W-:Y:S01]  /*68f0*/  FFMA R49, R81.reuse, R132, R49 ;  /* 0x0000008451317223 */ /* 0x040fe20000000031 */
[--C-:B------:R-:W-:Y:S02]  /*6900*/  HADD2.F32 R135, -RZ, R137.reuse.H0_H0 ;  /* 0x20000089ff877230 */ /* 0x100fe40000004100 */
[C---:B------:R-:W-:Y:S01]  /*6910*/  FFMA R50, R81.reuse, R131, R50 ;  /* 0x0000008351327223 */ /* 0x040fe20000000032 */
[----:B------:R-:W-:Y:S02]  /*6920*/  HADD2.F32 R138, -RZ, R137.H1_H1 ;  /* 0x30000089ff8a7230 */ /* 0x000fe40000004100 */
[C---:B------:R-:W-:Y:S01]  /*6930*/  FMUL R54, R78.reuse, R58 ;  /* 0x0000003a4e367220 */ /* 0x040fe20000400000 */
[----:B------:R-:W-:Y:S02]  /*6940*/  HADD2.F32 R137, -RZ, R139.H0_H0 ;  /* 0x2000008bff897230 */ /* 0x000fe40000004100 */
[C---:B------:R-:W-:Y:S01]  /*6950*/  FFMA R55, R81.reuse, R134, R55 ;  /* 0x0000008651377223 */ /* 0x040fe20000000037 */
        /* <DEDUP_REMOVED lines=16> */
[----:B------:R-:W-:Y:S01]  /*6a60*/  FFMA R63, R81, R142, R63 ;  /* 0x0000008e513f7223 */ /* 0x000fe2000000003f */
[----:B------:R-:W-:Y:S01]  /*6a70*/  FMUL R67, R78, R67 ;  /* 0x000000434e437220 */ /* 0x000fe20000400000 */
[----:B------:R-:W-:Y:S01]  /*6a80*/  F2FP.SATFINITE.E5M2.F32.PACK_AB_MERGE_C R215, R51, R46, RZ ;  /* 0x0000002e33d7723e */ /* 0x000fe200048060ff */
[C---:B------:R-:W-:Y:S01]  /*6a90*/  FFMA R60, R81.reuse, R141, R60 ;  /* 0x0000008d513c7223 */ /* 0x040fe2000000003c */
[C---:B------:R-:W-:Y:S01]  /*6aa0*/  FFMA R61, R81.reuse, R144, R61 ;  /* 0x00000090513d7223 */ /* 0x040fe2000000003d */
[C---:B------:R-:W-:Y:S01]  /*6ab0*/  FFMA R62, R81.reuse, R143, R62 ;  /* 0x0000008f513e7223 */ /* 0x040fe2000000003e */
[----:B------:R-:W-:Y:S01]  /*6ac0*/  FFMA R67, R81, R146, R67 ;  /* 0x0000009251437223 */ /* 0x000fe20000000043 */
[----:B------:R-:W-:Y:S02]  /*6ad0*/  F2FP.SATFINITE.E5M2.F32.PACK_AB_MERGE_C R214, R41, R40, R214 ;  /* 0x0000002829d6723e */ /* 0x000fe400048060d6 */
[----:B------:R-:W-:Y:S02]  /*6ae0*/  F2FP.SATFINITE.E5M2.F32.PACK_AB_MERGE_C R215, R45, R44, R215 ;  /* 0x0000002c2dd7723e */ /* 0x000fe400048060d7 */
[----:B------:R-:W-:Y:S02]  /*6af0*/  F2FP.SATFINITE.E5M2.F32.PACK_AB_MERGE_C R216, R55, R50, RZ ;  /* 0x0000003237d8723e */ /* 0x000fe400048060ff */
[----:B------:R-:W-:Y:S01]  /*6b00*/  F2FP.SATFINITE.E5M2.F32.PACK_AB_MERGE_C R217, R59, R54, RZ ;  /* 0x000000363bd9723e */ /* 0x000fe200048060ff */
[----:B------:R1:W-:Y:S01]  /*6b10*/  STS.128 [R195+0x8020], R212 ;  /* 0x008020d4c3007388 */ /* 0x0003e20000000c00 */
[----:B------:R-:W-:Y:S02]  /*6b20*/  F2FP.SATFINITE.E5M2.F32.PACK_AB_MERGE_C R218, R63, R58, RZ ;  /* 0x0000003a3fda723e */ /* 0x000fe400048060ff */
[----:B------:R-:W-:Y:S02]  /*6b30*/  F2FP.SATFINITE.E5M2.F32.PACK_AB_MERGE_C R219, R67, R62, RZ ;  /* 0x0000003e43db723e */ /* 0x000fe400048060ff */
[----:B------:R-:W-:Y:S02]  /*6b40*/  F2FP.SATFINITE.E5M2.F32.PACK_AB_MERGE_C R216, R49, R48, R216 ;  /* 0x0000003031d8723e */ /* 0x000fe400048060d8 */
[----:B------:R-:W-:Y:S02]  /*6b50*/  F2FP.SATFINITE.E5M2.F32.PACK_AB_MERGE_C R217, R53, R52, R217 ;  /* 0x0000003435d9723e */ /* 0x000fe400048060d9 */
[----:B------:R-:W-:Y:S02]  /*6b60*/  F2FP.SATFINITE.E5M2.F32.PACK_AB_MERGE_C R218, R57, R56, R218 ;  /* 0x0000003839da723e */ /* 0x000fe400048060da */
[----:B------:R-:W-:Y:S02]  /*6b70*/  F2FP.SATFINITE.E5M2.F32.PACK_AB_MERGE_C R219, R61, R60, R219 ;  /* 0x0000003c3ddb723e */ /* 0x000fe400048060db */
[----:B------:R-:W-:Y:S02]  /*6b80*/  LEA R204, R181, UR49, 0x3 ;  /* 0x00000031b5cc7c11 */ /* 0x000fe4000f8e18ff */
[----:B------:R-:W-:Y:S01]  /*6b90*/  @P6 SHF.L.U32 R221, R180, 0x1f, RZ ;  /* 0x0000001fb4dd6819 */ /* 0x000fe200000006ff */
[----:B------:R1:W-:Y:S01]  /*6ba0*/  STS.128 [R194+0x8010], R216 ;  /* 0x008010d8c2007388 */ /* 0x0003e20000000c00 */
[----:B------:R-:W-:Y:S01]  /*6bb0*/  @!PT LDS RZ, [RZ] ;  /* 0x00000000fffff984 */ /* 0x000fe20000000800 */
[----:B------:R-:W-:Y:S01]  /*6bc0*/  @!PT LDS RZ, [RZ] ;  /* 0x00000000fffff984 */ /* 0x000fe20000000800 */
[----:B------:R-:W-:Y:S01]  /*6bd0*/  @!PT LDS RZ, [RZ] ;  /* 0x00000000fffff984 */ /* 0x000fe20000000800 */
[----:B------:R-:W-:Y:S01]  /*6be0*/  @!PT LDS RZ, [RZ] ;  /* 0x00000000fffff984 */ /* 0x000fe20000000800 */
[----:B------:R2:W-:Y:S07]  /*6bf0*/  MEMBAR.ALL.CTA ;  /* 0x0000000000007992 */ /* 0x0005ee0000008000 */
[----:B--2---:R-:W2:Y:S02]  /*6c00*/  FENCE.VIEW.ASYNC.S ;  /* 0x00000000000073c6 */ /* 0x004ea40000000000 */
[----:B--2---:R-:W-:Y:S06]  /*6c10*/  BAR.SYNC.DEFER_BLOCKING 0x1, 0x80 ;  /* 0x0042000000007b1d */ /* 0x004fec0000010000 */
[----:B------:R-:W-:Y:S05]  /*6c20*/  @P0 BRA `(.L_x_97) ;  /* 0x0000000000280947 */ /* 0x000fea0003800000 */
[----:B------:R-:W-:Y:S02]  /*6c30*/  UIADD3 UR4, UPT, UPT, UR49, 0x8200, URZ ;  /* 0x0000820031047890 */ /* 0x000fe4000fffe0ff */
[----:B------:R-:W-:Y:S01]  /*6c40*/  UIADD3 UR6, UP0, UPT, UR52, 0x680, URZ ;  /* 0x0000068034067890 */ /* 0x000fe2000ff1e0ff */
[----:B------:R-:W-:Y:S03]  /*6c50*/  UMOV UR43, UR36 ;  /* 0x00000024002b7c82 */ /* 0x000fe60008000000 */
[----:B------:R-:W-:Y:S01]  /*6c60*/  MOV R188, UR4 ;  /* 0x0000000400bc7c02 */ /* 0x000fe20008000f00 */
[----:B------:R-:W-:Y:S03]  /*6c70*/  UIADD3.X UR7, UPT, UPT, URZ, UR53, URZ, UP0, !UPT ;  /* 0x00000035ff077290 */ /* 0x000fe600087fe4ff */
[----:B------:R-:W-:Y:S11]  /*6c80*/  R2UR UR40, R188 ;  /* 0x00000000bc2872ca */ /* 0x000ff600000e0000 */
[----:B------:R-:W-:Y:S02]  /*6c90*/  @!UPT UIADD3 URZ, UPT, UPT, URZ, URZ, URZ ;  /* 0x000000fffffff290 */ /* 0x000fe4000fffe0ff */
[----:B------:R2:W-:Y:S01]  /*6ca0*/  UTMASTG.3D [UR40], [UR6] ;  /* 0x00000028060073b5 */ /* 0x0005e20008010000 */
[----:B------:R0:W-:Y:S01]  /*6cb0*/  UTMACMDFLUSH ;  /* 0x00000000000079b7 */ /* 0x0001e20000000000 */
[----:B--2---:R-:W-:Y:S04]  /*6cc0*/  DEPBAR.LE SB0, 0x1 ;  /* 0x000080400000791a */ /* 0x004fe80000000000 */
.L_x_97:
[----:B------:R-:W-:Y:S05]  /*6cd0*/  BSYNC.RECONVERGENT B0 ;  /* 0x0000000000007941 */ /* 0x000fea0003800200 */
.L_x_96:
[----:B------:R-:W-:Y:S06]  /*6ce0*/  BAR.SYNC.DEFER_BLOCKING 0x1, 0x80 ;  /* 0x0042000000007b1d */ /* 0x000fec0000010000 */
[----:B------:R-:W2:Y:S01]  /*6cf0*/  @P6 SYNCS.PHASECHK.TRANS64.TRYWAIT P0, [R204+URZ+0x30], R221 ;  /* 0x000030ddcc0065a7 */ /* 0x000ea200080011ff */
[----:B------:R-:W-:Y:S01]  /*6d00*/  BSSY B1, `(.L_x_98) ;  /* 0x0000023000017945 */ /* 0x000fe20003800000 */
[----:B--2---:R-:W-:Y:S03]  /*6d10*/  @P6 SEL R196, RZ, 0x1, !P0 ;  /* 0x00000001ffc46807 */ /* 0x004fe60004000000 */
[----:B------:R-:W-:Y:S05]  /*6d20*/  @!P6 BRA `(.L_x_99) ;  /* 0x000000000080e947 */ /* 0x000fea0003800000 */
[----:B------:R-:W-:Y:S01]  /*6d30*/  ISETP.NE.AND P1, PT, R197, RZ, PT ;  /* 0x000000ffc500720c */ /* 0x000fe20003f25270 */
[----:B------:R-:W-:Y:S01]  /*6d40*/  BSSY B0, `(.L_x_100) ;  /* 0x000000a000007945 */ /* 0x000fe20003800000 */
[----:B------:R-:W-:Y:S11]  /*6d50*/  ISETP.NE.AND P0, PT, R196, RZ, PT ;  /* 0x000000ffc400720c */ /* 0x000ff60003f05270 */
[----:B------:R-:W-:Y:S04]  /*6d60*/  @P1 IMAD R0, R181, 0x2000, R186 ;  /* 0x00002000b5001824 */ /* 0x000fe800078e02ba */
[C---:B------:R-:W-:Y:S01]  /*6d70*/  @P1 IMAD.IADD R6, R0.reuse, 0x1, R199 ;  /* 0x0000000100061824 */ /* 0x040fe200078e02c7 */
[----:B------:R-:W-:Y:S03]  /*6d80*/  @P1 IADD3 R4, PT, PT, R0, R207, RZ ;  /* 0x000000cf00041210 */ /* 0x000fe60007ffe0ff */
[----:B------:R-:W-:Y:S01]  /*6d90*/  @P1 IMAD.IADD R2, R205, 0x1, R6 ;  /* 0x00000001cd021824 */ /* 0x000fe200078e0206 */
[----:B------:R-:W-:Y:S06]  /*6da0*/  @P0 BRA `(.L_x_101) ;  /* 0x00000000000c0947 */ /* 0x000fec0003800000 */
[----:B------:R-:W-:Y:S04]  /*6db0*/  SHF.L.U32 R3, R180, 0x1f, RZ ;  /* 0x0000001fb4037819 */ /* 0x000fe800000006ff */
[----:B------:R-:W2:Y:S02]  /*6dc0*/  SYNCS.PHASECHK.TRANS64.TRYWAIT P0, [R204+URZ+0x30], R3 ;  /* 0x00003003cc0075a7 */ /* 0x000ea400080011ff */
[----:B--2---:R-:W-:Y:S05]  /*6dd0*/  @!P0 BRA `(.L_x_102) ;  /* 0x0000004800b48947 */ /* 0x004fea0003800000 */
.L_x_101:
[----:B------:R-:W-:Y:S05]  /*6de0*/  BSYNC B0 ;  /* 0x0000000000007941 */ /* 0x000fea0003800000 */
.L_x_100:
[----:B------:R-:W-:Y:S01]  /*6df0*/  ISETP.NE.AND P0, PT, R197, RZ, PT ;  /* 0x000000ffc500720c */ /* 0x000fe20003f05270 */
[----:B--2---:R-:W-:Y:S02]  /*6e00*/  VIADD R204, R204, 0x50 ;  /* 0x00000050cccc7836 */ /* 0x004fe40000000000 */
[----:B------:R-:W-:Y:S02]  /*6e10*/  IMAD.U32 R3, RZ, RZ, UR37 ;  /* 0x00000025ff037e24 */ /* 0x000fe4000f8e00ff */
[----:B------:R-:W-:Y:S03]  /*6e20*/  VIADD R181, R181, 0x1 ;  /* 0x00000001b5b57836 */ /* 0x000fe60000000000 */
[----:B------:R-:W-:Y:S05]  /*6e30*/  PRMT R3, R3, 0x654, R204 ;  /* 0x0000065403037816 */ /* 0x000fea00000000cc */
[----:B------:R2:W3:Y:S04]  /*6e40*/  @P0 LDS.128 R148, [R0] ;  /* 0x0000000000940984 */ /* 0x0004e80000000c00 */
[----:B------:R2:W4:Y:S04]  /*6e50*/  @P0 LDS.128 R156, [R4+0x20] ;  /* 0x00002000049c0984 */ /* 0x0005280000000c00 */
        /* <DEDUP_REMOVED lines=9> */
[----:B------:R-:W-:Y:S01]  /*6ef0*/  SEL R181, R181, RZ, P0 ;  /* 0x000000ffb5b57207 */ /* 0x000fe20000000000 */
[----:B-----5:R5:W-:Y:S02]  /*6f00*/  SYNCS.ARRIVE.TRANS64.RED.A1T0 RZ, [R3+URZ], RZ ;  /* 0x000000ff03ff79a7 */ /* 0x020be400081004ff */
[----:B-----5:R-:W-:Y:S04]  /*6f10*/  SEL R3, RZ, 0x1, P0 ;  /* 0x00000001ff037807 */ /* 0x020fe80000000000 */
[----:B--234-:R-:W-:Y:S02]  /*6f20*/  LOP3.LUT R180, R180, R3, RZ, 0x3c, !PT ;  /* 0x00000003b4b47212 */ /* 0x01cfe400078e3cff */
.L_x_99:
[----:B------:R-:W-:Y:S05]  /*6f30*/  BSYNC B1 ;  /* 0x0000000000017941 */ /* 0x000fea0003800000 */
.L_x_98:
[----:B------:R-:W-:Y:S01]  /*6f40*/  VIADD R0, R80, 0x40 ;  /* 0x0000004050007836 */ /* 0x000fe20000000000 */
[----:B------:R-:W-:Y:S04]  /*6f50*/  BSSY.RECONVERGENT B6, `(.L_x_103) ;  /* 0x0000015000067945 */ /* 0x000fe80003800200 */
[----:B------:R-:W-:Y:S04]  /*6f60*/  SHF.R.U32.HI R0, RZ, 0x15, R0 ;  /* 0x00000015ff007819 */ /* 0x000fe80000011600 */
[----:B------:R-:W-:Y:S11]  /*6f70*/  LOP3.LUT P0, RZ, R0, 0x3, R173, 0x48, !PT ;  /* 0x0000000300ff7812 */ /* 0x000ff600078048ad */
[----:B------:R-:W-:Y:S02]  /*6f80*/  @!UPT UIADD3 URZ, UPT, UPT, URZ, URZ, URZ ;  /* 0x000000fffffff290 */ /* 0x000fe4000fffe0ff */
[----:B------:R-:W-:Y:S05]  /*6f90*/  @!P0 BRA `(.L_x_104) ;  /* 0x0000000000408947 */ /* 0x000fea0003800000 */
[----:B------:R-:W2:Y:S01]  /*6fa0*/  LDCU.64 UR8, c[0x4][0x78] ;  /* 0x01000f00ff0877ac */ /* 0x000ea20008000a00 */
[----:B------:R-:W-:Y:S01]  /*6fb0*/  MOV R3, 0x0 ;  /* 0x0000000000037802 */ /* 0x000fe20000000f00 */
[----:B------:R-:W-:Y:S02]  /*6fc0*/  HFMA2 R12, -RZ, RZ, 0, 5.9604644775390625e-08 ;  /* 0x00000001ff0c7431 */ /* 0x000fe400000001ff */
[----:B------:R-:W-:Y:S02]  /*6fd0*/  IMAD.MOV.U32 R8, RZ, RZ, 0x192 ;  /* 0x00000192ff087424 */ /* 0x000fe400078e00ff */
[----:B------:R-:W-:Y:S01]  /*6fe0*/  IMAD.MOV.U32 R13, RZ, RZ, RZ ;  /* 0x000000ffff0d7224 */ /* 0x000fe200078e00ff */
[----:B------:R-:W3:Y:S01]  /*6ff0*/  LDCU.64 UR6, c[0x4][0x80] ;  /* 0x01001000ff0677ac */ /* 0x000ee20008000a00 */
[----:B------:R-:W4:Y:S01]  /*7000*/  LDC.64 R2, c[0x4][R3] ;  /* 0x0100000003027b82 */ /* 0x000f220000000a00 */
[----:B------:R-:W5:Y:S01]  /*7010*/  LDCU.64 UR4, c[0x4][0x18] ;  /* 0x01000300ff0477ac */ /* 0x000f620008000a00 */
[----:B--2---:R-:W-:Y:S01]  /*7020*/  MOV R5, UR9 ;  /* 0x0000000900057c02 */ /* 0x004fe20008000f00 */
[----:B------:R-:W-:Y:S01]  /*7030*/  IMAD.U32 R4, RZ, RZ, UR8 ;  /* 0x00000008ff047e24 */ /* 0x000fe2000f8e00ff */
[----:B---3--:R-:W-:Y:S01]  /*7040*/  MOV R7, UR7 ;  /* 0x0000000700077c02 */ /* 0x008fe20008000f00 */
[----:B------:R-:W-:Y:S01]  /*7050*/  IMAD.U32 R6, RZ, RZ, UR6 ;  /* 0x00000006ff067e24 */ /* 0x000fe2000f8e00ff */
[----:B-----5:R-:W-:Y:S01]  /*7060*/  MOV R11, UR5 ;  /* 0x00000005000b7c02 */ /* 0x020fe20008000f00 */
[----:B------:R-:W-:Y:S02]  /*7070*/  IMAD.U32 R10, RZ, RZ, UR4 ;  /* 0x00000004ff0a7e24 */ /* 0x000fe4000f8e00ff */
[----:B------:R-:W-:Y:S07]  /*7080*/  LEPC R20, `(.L_x_104) ;  /* 0x000000001014794e */ /* 0x000fee0000000000 */
[----:B-1--4-:R-:W-:Y:S05]  /*7090*/  CALL.ABS.NOINC R2 ;  /* 0x0000000002007343 */ /* 0x012fea0003c00000 */
.L_x_104:
[----:B------:R-:W-:Y:S05]  /*70a0*/  BSYNC.RECONVERGENT B6 ;  /* 0x0000000000067941 */ /* 0x000fea0003800200 */
.L_x_103:
[----:B------:R-:W-:Y:S01]  /*70b0*/  F2FP.F16.E5M2.UNPACK_B R4, R149 ;  /* 0x00000095ff04723e */ /* 0x000fe200020004ff */
[----:B------:R-:W-:Y:S05]  /*70c0*/  WARPSYNC.ALL ;  /* 0x0000000000007948 */ /* 0x000fea0003800000 */
[----:B------:R-:W-:Y:S01]  /*70d0*/  R2UR UR4, R80 ;  /* 0x00000000500472ca */ /* 0x000fe200000e0000 */
[--C-:B------:R-:W-:Y:S01]  /*70e0*/  HADD2.F32 R88, -RZ, R4.reuse.H0_H0 ;  /* 0x20000004ff587230 */ /* 0x100fe20000004100 */
[-C--:B------:R-:W-:Y:S01]  /*70f0*/  F2FP.F16.E5M2.UNPACK_B R0, R148.reuse ;  /* 0x00000094ff00723e */ /* 0x080fe200020004ff */
[----:B------:R-:W-:Y:S01]  /*7100*/  HADD2.F32 R83, -RZ, R4.H1_H1 ;  /* 0x30000004ff537230 */ /* 0x000fe20000004100 */
[----:B------:R-:W-:Y:S01]  /*7110*/  F2FP.F16.E5M2.UNPACK_B R4, R151 ;  /* 0x00000097ff04723e */ /* 0x000fe200020004ff */
[----:B------:R-:W-:Y:S01]  /*7120*/  BSSY.RECONVERGENT B0, `(.L_x_105) ;  /* 0x0000116000007945 */ /* 0x000fe20003800200 */
[----:B------:R-:W-:Y:S01]  /*7130*/  F2FP.F16.E5M2.UNPACK_B R3, R148.H1 ;  /* 0x00000094ff03723e */ /* 0x000fe200030004ff */
[--C-:B------:R-:W-:Y:S01]  /*7140*/  HADD2.F32 R2, -RZ, R0.reuse.H0_H0 ;  /* 0x20000000ff027230 */ /* 0x100fe20000004100 */
[----:B-1----:R-:W-:Y:S01]  /*7150*/  F2FP.F16.E5M2.UNPACK_B R135, R162 ;  /* 0x000000a2ff87723e */ /* 0x002fe200020004ff */
[----:B------:R-:W-:Y:S01]  /*7160*/  HADD2.F32 R82, -RZ, R0.H1_H1 ;  /* 0x30000000ff527230 */ /* 0x000fe20000004100 */
[----:B------:R-:W-:Y:S01]  /*7170*/  F2FP.F16.E5M2.UNPACK_B R0, R149.H1 ;  /* 0x00000095ff00723e */ /* 0x000fe200030004ff */
[--C-:B------:R-:W-:Y:S01]  /*7180*/  HADD2.F32 R84, -RZ, R3.reuse.H0_H0 ;  /* 0x20000003ff547230 */ /* 0x100fe20000004100 */
[----:B------:R-:W-:Y:S01]  /*7190*/  F2FP.F16.E5M2.UNPACK_B R125, R159.H1 ;  /* 0x0000009fff7d723e */ /* 0x000fe200030004ff */
[----:B------:R-:W-:Y:S01]  /*71a0*/  HADD2.F32 R86, -RZ, R3.H1_H1 ;  /* 0x30000003ff567230 */ /* 0x000fe20000004100 */
[-C--:B------:R-:W-:Y:S01]  /*71b0*/  F2FP.F16.E5M2.UNPACK_B R3, R150.reuse ;  /* 0x00000096ff03723e */ /* 0x080fe200020004ff */
[--C-:B------:R-:W-:Y:S01]  /*71c0*/  HADD2.F32 R90, -RZ, R0.reuse.H0_H0 ;  /* 0x20000000ff5a7230 */ /* 0x100fe20000004100 */
[----:B------:R-:W-:Y:S01]  /*71d0*/  ISETP.NE.AND P0, PT, R189, RZ, PT ;  /* 0x000000ffbd00720c */ /* 0x000fe20003f05270 */
[----:B------:R-:W-:Y:S01]  /*71e0*/  HADD2.F32 R85, -RZ, R0.H1_H1 ;  /* 0x30000000ff557230 */ /* 0x000fe20000004100 */
[----:B------:R-:W-:Y:S01]  /*71f0*/  F2FP.F16.E5M2.UNPACK_B R0, R150.H1 ;  /* 0x00000096ff00723e */ /* 0x000fe200030004ff */
[--C-:B------:R-:W-:Y:S01]  /*7200*/  HADD2.F32 R92, -RZ, R3.reuse.H0_H0 ;  /* 0x20000003ff5c7230 */ /* 0x100fe20000004100 */
[----:B------:R-:W-:Y:S01]  /*7210*/  ISETP.NE.AND P6, PT, R198, RZ, PT ;  /* 0x000000ffc600720c */ /* 0x000fe20003fc5270 */
[----:B------:R-:W-:Y:S01]  /*7220*/  HADD2.F32 R87, -RZ, R3.H1_H1 ;  /* 0x30000003ff577230 */ /* 0x000fe20000004100 */
[----:B------:R-:W-:Y:S01]  /*7230*/  F2FP.F16.E5M2.UNPACK_B R3, R151.H1 ;  /* 0x00000097ff03723e */ /* 0x000fe200030004ff */
[--C-:B------:R-:W-:Y:S02]  /*7240*/  HADD2.F32 R94, -RZ, R0.reuse.H0_H0 ;  /* 0x20000000ff5e7230 */ /* 0x100fe40000004100 */
[----:B------:R-:W-:Y:S01]  /*7250*/  HADD2.F32 R89, -RZ, R0.H1_H1 ;  /* 0x30000000ff597230 */ /* 0x000fe20000004100 */
[-C--:B------:R-:W-:Y:S01]  /*7260*/  F2FP.F16.E5M2.UNPACK_B R0, R152.reuse ;  /* 0x00000098ff00723e */ /* 0x080fe200020004ff */
[--C-:B------:R-:W-:Y:S02]  /*7270*/  HADD2.F32 R96, -RZ, R4.reuse.H0_H0 ;  /* 0x20000004ff607230 */ /* 0x100fe40000004100 */
[----:B------:R-:W-:Y:S01]  /*7280*/  HADD2.F32 R91, -RZ, R4.H1_H1 ;  /* 0x30000004ff5b7230 */ /* 0x000fe20000004100 */
[-C--:B------:R-:W-:Y:S01]  /*7290*/  F2FP.F16.E5M2.UNPACK_B R4, R153.reuse ;  /* 0x00000099ff04723e */ /* 0x080fe200020004ff */
[--C-:B------:R-:W-:Y:S02]  /*72a0*/  HADD2.F32 R100, -RZ, R0.reuse.H0_H0 ;  /* 0x20000000ff647230 */ /* 0x100fe40000004100 */
[----:B------:R-:W-:Y:S01]  /*72b0*/  HADD2.F32 R95, -RZ, R0.H1_H1 ;  /* 0x30000000ff5f7230 */ /* 0x000fe20000004100 */
[----:B------:R-:W-:Y:S01]  /*72c0*/  F2FP.F16.E5M2.UNPACK_B R0, R153.H1 ;  /* 0x00000099ff00723e */ /* 0x000fe200030004ff */
[--C-:B------:R-:W-:Y:S02]  /*72d0*/  HADD2.F32 R98, -RZ, R3.reuse.H0_H0 ;  /* 0x20000003ff627230 */ /* 0x100fe40000004100 */
[----:B------:R-:W-:Y:S01]  /*72e0*/  HADD2.F32 R93, -RZ, R3.H1_H1 ;  /* 0x30000003ff5d7230 */ /* 0x000fe20000004100 */
[----:B------:R-:W-:Y:S01]  /*72f0*/  F2FP.F16.E5M2.UNPACK_B R3, R152.H1 ;  /* 0x00000098ff03723e */ /* 0x000fe200030004ff */
[--C-:B------:R-:W-:Y:S02]  /*7300*/  HADD2.F32 R106, -RZ, R0.reuse.H0_H0 ;  /* 0x20000000ff6a7230 */ /* 0x100fe40000004100 */
[----:B------:R-:W-:Y:S01]  /*7310*/  HADD2.F32 R101, -RZ, R0.H1_H1 ;  /* 0x30000000ff657230 */ /* 0x000fe20000004100 */
[-C--:B------:R-:W-:Y:S01]  /*7320*/  F2FP.F16.E5M2.UNPACK_B R0, R154.reuse.H1 ;  /* 0x0000009aff00723e */ /* 0x080fe200030004ff */
[--C-:B------:R-:W-:Y:S02]  /*7330*/  HADD2.F32 R104, -RZ, R4.reuse.H0_H0 ;  /* 0x20000004ff687230 */ /* 0x100fe40000004100 */
[----:B------:R-:W-:Y:S01]  /*7340*/  HADD2.F32 R99, -RZ, R4.H1_H1 ;  /* 0x30000004ff637230 */ /* 0x000fe20000004100 */
[----:B------:R-:W-:Y:S01]  /*7350*/  F2FP.F16.E5M2.UNPACK_B R4, R155 ;  /* 0x0000009bff04723e */ /* 0x000fe200020004ff */
[--C-:B------:R-:W-:Y:S02]  /*7360*/  HADD2.F32 R102, -RZ, R3.reuse.H0_H0 ;  /* 0x20000003ff667230 */ /* 0x100fe40000004100 */
[----:B------:R-:W-:Y:S01]  /*7370*/  HADD2.F32 R97, -RZ, R3.H1_H1 ;  /* 0x30000003ff617230 */ /* 0x000fe20000004100 */
[----:B------:R-:W-:Y:S01]  /*7380*/  F2FP.F16.E5M2.UNPACK_B R3, R154 ;  /* 0x0000009aff03723e */ /* 0x000fe200020004ff */
[--C-:B------:R-:W-:Y:S02]  /*7390*/  HADD2.F32 R110, -RZ, R0.reuse.H0_H0 ;  /* 0x20000000ff6e7230 */ /* 0x100fe40000004100 */
[----:B------:R-:W-:Y:S01]  /*73a0*/  HADD2.F32 R105, -RZ, R0.H1_H1 ;  /* 0x30000000ff697230 */ /* 0x000fe20000004100 */
[-C--:B------:R-:W-:Y:S01]  /*73b0*/  F2FP.F16.E5M2.UNPACK_B R0, R156.reuse ;  /* 0x0000009cff00723e */ /* 0x080fe200020004ff */
[--C-:B------:R-:W-:Y:S02]  /*73c0*/  HADD2.F32 R112, -RZ, R4.reuse.H0_H0 ;  /* 0x20000004ff707230 */ /* 0x100fe40000004100 */
[----:B------:R-:W-:Y:S01]  /*73d0*/  HADD2.F32 R107, -RZ, R4.H1_H1 ;  /* 0x30000004ff6b7230 */ /* 0x000fe20000004100 */
[----:B------:R-:W-:Y:S01]  /*73e0*/  F2FP.F16.E5M2.UNPACK_B R4, R157 ;  /* 0x0000009dff04723e */ /* 0x000fe200020004ff */
[--C-:B------:R-:W-:Y:S02]  /*73f0*/  HADD2.F32 R108, -RZ, R3.reuse.H0_H0 ;  /* 0x20000003ff6c7230 */ /* 0x100fe40000004100 */
[----:B------:R-:W-:Y:S01]  /*7400*/  HADD2.F32 R103, -RZ, R3.H1_H1 ;  /* 0x30000003ff677230 */ /* 0x000fe20000004100 */
[----:B------:R-:W-:Y:S01]  /*7410*/  F2FP.F16.E5M2.UNPACK_B R3, R155.H1 ;  /* 0x0000009bff03723e */ /* 0x000fe200030004ff */
[--C-:B------:R-:W-:Y:S02]  /*7420*/  HADD2.F32 R116, -RZ, R0.reuse.H0_H0 ;  /* 0x20000000ff747230 */ /* 0x100fe40000004100 */
[----:B------:R-:W-:Y:S01]  /*7430*/  HADD2.F32 R111, -RZ, R0.H1_H1 ;  /* 0x30000000ff6f7230 */ /* 0x000fe20000004100 */
[----:B------:R-:W-:Y:S01]  /*7440*/  F2FP.F16.E5M2.UNPACK_B R0, R156.H1 ;  /* 0x0000009cff00723e */ /* 0x000fe200030004ff */
[--C-:B------:R-:W-:Y:S02]  /*7450*/  HADD2.F32 R120, -RZ, R4.reuse.H0_H0 ;  /* 0x20000004ff787230 */ /* 0x100fe40000004100 */
[----:B------:R-:W-:Y:S02]  /*7460*/  HADD2.F32 R115, -RZ, R4.H1_H1 ;  /* 0x30000004ff737230 */ /* 0x000fe40000004100 */
[--C-:B------:R-:W-:Y:S01]  /*7470*/  HADD2.F32 R114, -RZ, R3.reuse.H0_H0 ;  /* 0x20000003ff727230 */ /* 0x100fe20000004100 */
[----:B------:R-:W1:Y:S01]  /*7480*/  LDTM.x64 R4, tmem[UR4+0x40] ;  /* 0x00004004000479ee */ /* 0x000e620008340000 */
[----:B------:R-:W-:Y:S01]  /*7490*/  HADD2.F32 R109, -RZ, R3.H1_H1 ;  /* 0x30000003ff6d7230 */ /* 0x000fe20000004100 */
[----:B------:R-:W-:Y:S01]  /*74a0*/  F2FP.F16.E5M2.UNPACK_B R3, R157.H1 ;  /* 0x0000009dff03723e */ /* 0x000fe200030004ff */
        /* <DEDUP_REMOVED lines=14> */
[----:B------:R-:W-:Y:S01]  /*7590*/  F2FP.F16.E5M2.UNPACK_B R0, R160.H1 ;  /* 0x000000a0ff00723e */ /* 0x000fe200030004ff */
[--C-:B------:R-:W-:Y:S02]  /*75a0*/  HADD2.F32 R132, -RZ, R3.reuse.H0_H0 ;  /* 0x20000003ff847230 */ /* 0x100fe40000004100 */
[C---:B-1----:R-:W-:Y:S01]  /*75b0*/  FMUL R7, R78.reuse, R7 ;  /* 0x000000074e077220 */ /* 0x042fe20000400000 */
        /* <DEDUP_REMOVED lines=10> */
[C---:B------:R-:W-:Y:S01]  /*7660*/  FMUL R0, R78.reuse, R4 ;  /* 0x000000044e007220 */ /* 0x040fe20000400000 */
[--C-:B------:R-:W-:Y:S01]  /*7670*/  HADD2.F32 R140, -RZ, R135.reuse.H0_H0 ;  /* 0x20000087ff8c7230 */ /* 0x100fe20000004100 */
[----:B------:R-:W-:Y:S01]  /*7680*/  F2FP.F16.E5M2.UNPACK_B R4, R163 ;  /* 0x000000a3ff04723e */ /* 0x000fe200020004ff */
[----:B------:R-:W-:Y:S02]  /*7690*/  HADD2.F32 R135, -RZ, R135.H1_H1 ;  /* 0x30000087ff877230 */ /* 0x000fe40000004100 */
[C---:B------:R-:W-:Y:S01]  /*76a0*/  FFMA R0, R81.reuse, R2, R0 ;  /* 0x0000000251007223 */ /* 0x040fe20000000000 */
[C---:B------:R-:W-:Y:S01]  /*76b0*/  FMUL R2, R78.reuse, R5 ;  /* 0x000000054e027220 */ /* 0x040fe20000400000 */
[--C-:B------:R-:W-:Y:S01]  /*76c0*/  HADD2.F32 R142, -RZ, R3.reuse.H0_H0 ;  /* 0x20000003ff8e7230 */ /* 0x100fe20000004100 */
[----:B------:R-:W-:Y:S01]  /*76d0*/  F2FP.F16.E5M2.UNPACK_B R5, R163.H1 ;  /* 0x000000a3ff05723e */ /* 0x000fe200030004ff */
[----:B------:R-:W-:Y:S02]  /*76e0*/  HADD2.F32 R137, -RZ, R3.H1_H1 ;  /* 0x30000003ff897230 */ /* 0x000fe40000004100 */
[C---:B------:R-:W-:Y:S01]  /*76f0*/  FFMA R2, R81.reuse, R82, R2 ;  /* 0x0000005251027223 */ /* 0x040fe20000000002 */
[--C-:B------:R-:W-:Y:S02]  /*7700*/  HADD2.F32 R82, -RZ, R4.reuse.H0_H0 ;  /* 0x20000004ff527230 */ /* 0x100fe40000004100 */
[C---:B------:R-:W-:Y:S01]  /*7710*/  FMUL R3, R78.reuse, R6 ;  /* 0x000000064e037220 */ /* 0x040fe20000400000 */
[----:B------:R-:W-:Y:S02]  /*7720*/  HADD2.F32 R139, -RZ, R4.H1_H1 ;  /* 0x30000004ff8b7230 */ /* 0x000fe40000004100 */
[C---:B------:R-:W-:Y:S01]  /*7730*/  FMUL R4, R78.reuse, R9 ;  /* 0x000000094e047220 */ /* 0x040fe20000400000 */
[--C-:B------:R-:W-:Y:S02]  /*7740*/  HADD2.F32 R141, -RZ, R5.reuse.H1_H1 ;  /* 0x30000005ff8d7230 */ /* 0x100fe40000004100 */
[C---:B------:R-:W-:Y:S01]  /*7750*/  FFMA R3, R81.reuse, R84, R3 ;  /* 0x0000005451037223 */ /* 0x040fe20000000003 */
[----:B------:R-:W-:Y:S01]  /*7760*/  FFMA R7, R81, R86, R7 ;  /* 0x0000005651077223 */ /* 0x000fe20000000007 */
[----:B------:R-:W-:Y:S02]  /*7770*/  HADD2.F32 R84, -RZ, R5.H0_H0 ;  /* 0x20000005ff547230 */ /* 0x000fe40000004100 */
[C---:B------:R-:W-:Y:S01]  /*7780*/  FMUL R5, R78.reuse, R10 ;  /* 0x0000000a4e057220 */ /* 0x040fe20000400000 */
[C---:B------:R-:W-:Y:S01]  /*7790*/  FMUL R6, R78.reuse, R11 ;  /* 0x0000000b4e067220 */ /* 0x040fe20000400000 */
[C---:B------:R-:W-:Y:S01]  /*77a0*/  FMUL R11, R78.reuse, R16 ;  /* 0x000000104e0b7220 */ /* 0x040fe20000400000 */
[----:B------:R-:W-:Y:S01]  /*77b0*/  F2FP.SATFINITE.E5M2.F32.PACK_AB_MERGE_C R143, R7, R3, RZ ;  /* 0x00000003078f723e */ /* 0x000fe200048060ff */
[C---:B------:R-:W-:Y:S01]  /*77c0*/  FMUL R3, R78.reuse, R8 ;  /* 0x000000084e037220 */ /* 0x040fe20000400000 */
[C---:B------:R-:W-:Y:S01]  /*77d0*/  FMUL R7, R78.reuse, R12 ;  /* 0x0000000c4e077220 */ /* 0x040fe20000400000 */
[C---:B------:R-:W-:Y:S01]  /*77e0*/  FMUL R8, R78.reuse, R13 ;  /* 0x0000000d4e087220 */ /* 0x040fe20000400000 */
[C---:B------:R-:W-:Y:S01]  /*77f0*/  FMUL R12, R78.reuse, R17 ;  /* 0x000000114e0c7220 */ /* 0x040fe20000400000 */
[C---:B------:R-:W-:Y:S01]  /*7800*/  FFMA R3, R81.reuse, R88, R3 ;  /* 0x0000005851037223 */ /* 0x040fe20000000003 */
[C---:B------:R-:W-:Y:S01]  /*7810*/  FFMA R4, R81.reuse, R83, R4 ;  /* 0x0000005351047223 */ /* 0x040fe20000000004 */
[C---:B------:R-:W-:Y:S01]  /*7820*/  FFMA R5, R81.reuse, R90, R5 ;  /* 0x0000005a51057223 */ /* 0x040fe20000000005 */
[C---:B------:R-:W-:Y:S01]  /*7830*/  FFMA R6, R81.reuse, R85, R6 ;  /* 0x0000005551067223 */ /* 0x040fe20000000006 */
[C---:B------:R-:W-:Y:S01]  /*7840*/  FFMA R7, R81.reuse, R92, R7 ;  /* 0x0000005c51077223 */ /* 0x040fe20000000007 */
[C---:B------:R-:W-:Y:S01]  /*7850*/  FFMA R8, R81.reuse, R87, R8 ;  /* 0x0000005751087223 */ /* 0x040fe20000000008 */
[C---:B------:R-:W-:Y:S01]  /*7860*/  FMUL R16, R78.reuse, R21 ;  /* 0x000000154e107220 */ /* 0x040fe20000400000 */
[----:B------:R-:W-:Y:S01]  /*7870*/  FMUL R9, R78, R14 ;  /* 0x0000000e4e097220 */ /* 0x000fe20000400000 */
[----:B------:R-:W-:Y:S01]  /*7880*/  F2FP.SATFINITE.E5M2.F32.PACK_AB_MERGE_C R5, R6, R5, RZ ;  /* 0x000000050605723e */ /* 0x000fe200048060ff */
[C---:B------:R-:W-:Y:S01]  /*7890*/  FMUL R10, R78.reuse, R15 ;  /* 0x0000000f4e0a7220 */ /* 0x040fe20000400000 */
[C---:B------:R-:W-:Y:S01]  /*78a0*/  FMUL R15, R78.reuse, R20 ;  /* 0x000000144e0f7220 */ /* 0x040fe20000400000 */
[C---:B------:R-:W-:Y:S01]  /*78b0*/  FFMA R9, R81.reuse, R94, R9 ;  /* 0x0000005e51097223 */ /* 0x040fe20000000009 */
[C---:B------:R-:W-:Y:S01]  /*78c0*/  FMUL R20, R78.reuse, R25 ;  /* 0x000000194e147220 */ /* 0x040fe20000400000 */
[C---:B------:R-:W-:Y:S01]  /*78d0*/  FFMA R10, R81.reuse, R89, R10 ;  /* 0x00000059510a7223 */ /* 0x040fe2000000000a */
[C---:B------:R-:W-:Y:S01]  /*78e0*/  FFMA R11, R81.reuse, R96, R11 ;  /* 0x00000060510b7223 */ /* 0x040fe2000000000b */
[C---:B------:R-:W-:Y:S01]  /*78f0*/  FFMA R12, R81.reuse, R91, R12 ;  /* 0x0000005b510c7223 */ /* 0x040fe2000000000c */
[C---:B------:R-:W-:Y:S01]  /*7900*/  FMUL R13, R78.reuse, R18 ;  /* 0x000000124e0d7220 */ /* 0x040fe20000400000 */
[----:B------:R-:W-:Y:S01]  /*7910*/  FMUL R14, R78, R19 ;  /* 0x000000134e0e7220 */ /* 0x000fe20000400000 */
[----:B------:R-:W-:Y:S01]  /*7920*/  F2FP.SATFINITE.E5M2.F32.PACK_AB_MERGE_C R9, R10, R9, RZ ;  /* 0x000000090a09723e */ /* 0x000fe200048060ff */
[C---:B------:R-:W-:Y:S01]  /*7930*/  FMUL R19, R78.reuse, R24 ;  /* 0x000000184e137220 */ /* 0x040fe20000400000 */
        /* <DEDUP_REMOVED lines=17> */
[----:B------:R-:W-:Y:S01]  /*7a50*/  FMUL R27, R78, R32 ;  /* 0x000000204e1b7220 */ /* 0x000fe20000400000 */
[C---:B------:R-:W-:Y:S01]  /*7a60*/  FFMA R21, R81.reuse, R106, R21 ;  /* 0x0000006a51157223 */ /* 0x040fe20000000015 */
[C---:B------:R-:W-:Y:S01]  /*7a70*/  FFMA R22, R81.reuse, R101, R22 ;  /* 0x0000006551167223 */ /* 0x040fe20000000016 */
[----:B------:R-:W-:Y:S01]  /*7a80*/  F2FP.SATFINITE.E5M2.F32.PACK_AB_MERGE_C R16, R16, R15, R17 ;  /* 0x0000000f1010723e */ /* 0x000fe20004806011 */
[C---:B------:R-:W-:Y:S01]  /*7a90*/  FFMA R23, R81.reuse, R108, R23 ;  /* 0x0000006c51177223 */ /* 0x040fe20000000017 */
[C---:B------:R-:W-:Y:S01]  /*7aa0*/  FFMA R24, R81.reuse, R103, R24 ;  /* 0x0000006751187223 */ /* 0x040fe20000000018 */
[----:B------:R-:W-:Y:S01]  /*7ab0*/  FMUL R32, R78, R37 ;  /* 0x000000254e207220 */ /* 0x000fe20000400000 */
[----:B------:R-:W-:Y:S01]  /*7ac0*/  F2FP.SATFINITE.E5M2.F32.PACK_AB_MERGE_C R21, R22, R21, RZ ;  /* 0x000000151615723e */ /* 0x000fe200048060ff */
[C---:B------:R-:W-:Y:S01]  /*7ad0*/  FMUL R25, R78.reuse, R30 ;  /* 0x0000001e4e197220 */ /* 0x040fe20000400000 */
[C---:B------:R-:W-:Y:S01]  /*7ae0*/  FMUL R26, R78.reuse, R31 ;  /* 0x0000001f4e1a7220 */ /* 0x040fe20000400000 */
[----:B------:R-:W-:Y:S01]  /*7af0*/  FMUL R31, R78, R36 ;  /* 0x000000244e1f7220 */ /* 0x000fe20000400000 */
[----:B------:R-:W-:Y:S01]  /*7b00*/  F2FP.SATFINITE.E5M2.F32.PACK_AB_MERGE_C R17, R20, R19, R21 ;  /* 0x000000131411723e */ /* 0x000fe20004806015 */
        /* <DEDUP_REMOVED lines=8> */
[----:B------:R-:W-:Y:S01]  /*7b90*/  FMUL R35, R78, R40 ;  /* 0x000000284e237220 */ /* 0x000fe20000400000 */
[C---:B------:R-:W-:Y:S01]  /*7ba0*/  FFMA R29, R81.reuse, R114, R29 ;  /* 0x00000072511d7223 */ /* 0x040fe2000000001d */
[----:B------:R-:W-:Y:S01]  /*7bb0*/  F2FP.SATFINITE.E5M2.F32.PACK_AB_MERGE_C R18, R24, R23, R18 ;  /* 0x000000171812723e */ /* 0x000fe20004806012 */
        /* <DEDUP_REMOVED lines=22> */
[C---:B------:R-:W-:Y:S01]  /*7d20*/  FMUL R41, R78.reuse, R46 ;  /* 0x0000002e4e297220 */ /* 0x040fe20000400000 */
[C---:B------:R-:W-:Y:S01]  /*7d30*/  FMUL R42, R78.reuse, R47 ;  /* 0x0000002f4e2a7220 */ /* 0x040fe20000400000 */
[C---:B------:R-:W-:Y:S01]  /*7d40*/  FFMA R40, R81.reuse, R119, R40 ;  /* 0x0000007751287223 */ /* 0x040fe20000000028 */
[--C-:B------:R-:W-:Y:S02]  /*7d50*/  HADD2.F32 R130, -RZ, R125.reuse.H0_H0 ;  /* 0x2000007dff827230 */ /* 0x100fe40000004100 */
[C---:B------:R-:W-:Y:S01]  /*7d60*/  FFMA R41, R81.reuse, R126, R41 ;  /* 0x0000007e51297223 */ /* 0x040fe20000000029 */
[----:B------:R-:W-:Y:S02]  /*7d70*/  HADD2.F32 R125, -RZ, R125.H1_H1 ;  /* 0x3000007dff7d7230 */ /* 0x000fe40000004100 */
[C---:B------:R-:W-:Y:S01]  /*7d80*/  FMUL R45, R78.reuse, R50 ;  /* 0x000000324e2d7220 */ /* 0x040fe20000400000 */
[C---:B------:R-:W-:Y:S01]  /*7d90*/  FFMA R42, R81.reuse, R121, R42 ;  /* 0x00000079512a7223 */ /* 0x040fe2000000002a */
[C---:B------:R-:W-:Y:S01]  /*7da0*/  FMUL R46, R78.reuse, R51 ;  /* 0x000000334e2e7220 */ /* 0x040fe20000400000 */
[C---:B------:R-:W-:Y:S01]  /*7db0*/  FFMA R43, R81.reuse, R128, R43 ;  /* 0x00000080512b7223 */ /* 0x040fe2000000002b */
[C---:B------:R-:W-:Y:S01]  /*7dc0*/  FMUL R47, R78.reuse, R52 ;  /* 0x000000344e2f7220 */ /* 0x040fe20000400000 */
        /* <DEDUP_REMOVED lines=10> */
[C---:B------:R-:W-:Y:S01]  /*7e70*/  FFMA R45, R81.reuse, R130, R45 ;  /* 0x00000082512d7223 */ /* 0x040fe2000000002d */
[C---:B------:R-:W-:Y:S01]  /*7e80*/  FMUL R59, R78.reuse, R64 ;  /* 0x000000404e3b7220 */ /* 0x040fe20000400000 */
[C---:B------:R-:W-:Y:S01]  /*7e90*/  FMUL R60, R78.reuse, R65 ;  /* 0x000000414e3c7220 */ /* 0x040fe20000400000 */
[C---:B------:R-:W-:Y:S01]  /*7ea0*/  FMUL R61, R78.reuse, R66 ;  /* 0x000000424e3d7220 */ /* 0x040fe20000400000 */
[----:B------:R-:W-:Y:S01]  /*7eb0*/  FMUL R62, R78, R67 ;  /* 0x000000434e3e7220 */ /* 0x000fe20000400000 */
[C---:B------:R-:W-:Y:S01]  /*7ec0*/  FFMA R46, R81.reuse, R125, R46 ;  /* 0x0000007d512e7223 */ /* 0x040fe2000000002e */
[----:B------:R-:W-:Y:S01]  /*7ed0*/  F2FP.SATFINITE.E5M2.F32.PACK_AB_MERGE_C R64, R2, R0, R143 ;  /* 0x000000000240723e */ /* 0x000fe2000480608f */
[C---:B------:R-:W-:Y:S01]  /*7ee0*/  FFMA R47, R81.reuse, R132, R47 ;  /* 0x00000084512f7223 */ /* 0x040fe2000000002f */
[----:B------:R-:W-:Y:S01]  /*7ef0*/  F2FP.SATFINITE.E5M2.F32.PACK_AB_MERGE_C R65, R4, R3, R5 ;  /* 0x000000030441723e */ /* 0x000fe20004806005 */
[C---:B------:R-:W-:Y:S01]  /*7f00*/  FFMA R48, R81.reuse, R127, R48 ;  /* 0x0000007f51307223 */ /* 0x040fe20000000030 */
[----:B------:R-:W-:Y:S01]  /*7f10*/  F2FP.SATFINITE.E5M2.F32.PACK_AB_MERGE_C R66, R8, R7, R9 ;  /* 0x000000070842723e */ /* 0x000fe20004806009 */
[C---:B------:R-:W-:Y:S01]  /*7f20*/  FFMA R49, R81.reuse, R134, R49 ;  /* 0x0000008651317223 */ /* 0x040fe20000000031 */
[----:B------:R-:W-:Y:S01]  /*7f30*/  F2FP.SATFINITE.E5M2.F32.PACK_AB_MERGE_C R67, R12, R11, R13 ;  /* 0x0000000b0c43723e */ /* 0x000fe2000480600d */
[----:B------:R-:W-:Y:S01]  /*7f40*/  FMUL R53, R78, R58 ;  /* 0x0000003a4e357220 */ /* 0x000fe20000400000 */
[C---:B------:R-:W-:Y:S01]  /*7f50*/  FFMA R50, R81.reuse, R129, R50 ;  /* 0x0000008151327223 */ /* 0x040fe20000000032 */
[C---:B------:R-:W-:Y:S01]  /*7f60*/  FFMA R51, R81.reuse, R136, R51 ;  /* 0x0000008851337223 */ /* 0x040fe20000000033 */
[C---:B------:R-:W-:Y:S01]  /*7f70*/  FFMA R52, R81.reuse, R131, R52 ;  /* 0x0000008351347223 */ /* 0x040fe20000000034 */
[----:B------:R1:W-:Y:S01]  /*7f80*/  STS.128 [R172+UR49+0xa200], R64 ;  /* 0x00a20040ac007988 */ /* 0x0003e20008000c31 */
[C---:B------:R-:W-:Y:S01]  /*7f90*/  FFMA R53, R81.reuse, R138, R53 ;  /* 0x0000008a51357223 */ /* 0x040fe20000000035 */
[----:B------:R-:W-:Y:S01]  /*7fa0*/  F2FP.SATFINITE.E5M2.F32.PACK_AB_MERGE_C R37, R38, R37, RZ ;  /* 0x000000252625723e */ /* 0x000fe200048060ff */
[C---:B------:R-:W-:Y:S01]  /*7fb0*/  FFMA R54, R81.reuse, R133, R54 ;  /* 0x0000008551367223 */ /* 0x040fe20000000036 */
[----:B------:R-:W-:Y:S01]  /*7fc0*/  FMUL R58, R78, R63 ;  /* 0x0000003f4e3a7220 */ /* 0x000fe20000400000 */
[C---:B------:R-:W-:Y:S01]  /*7fd0*/  FFMA R55, R81.reuse, R140, R55 ;  /* 0x0000008c51377223 */ /* 0x040fe20000000037 */
[C---:B------:R-:W-:Y:S01]  /*7fe0*/  FFMA R56, R81.reuse, R135, R56 ;  /* 0x0000008751387223 */ /* 0x040fe20000000038 */
[C---:B------:R-:W-:Y:S01]  /*7ff0*/  FFMA R57, R81.reuse, R142, R57 ;  /* 0x0000008e51397223 */ /* 0x040fe20000000039 */
[----:B------:R1:W-:Y:S01]  /*8000*/  STS.128 [R192+0xa010], R16 ;  /* 0x00a01010c0007388 */ /* 0x0003e20000000c00 */
[----:B------:R-:W-:Y:S01]  /*8010*/  F2FP.SATFINITE.E5M2.F32.PACK_AB_MERGE_C R33, R36, R35, R37 ;  /* 0x000000232421723e */ /* 0x000fe20004806025 */
[C---:B------:R-:W-:Y:S01]  /*8020*/  FFMA R58, R81.reuse, R137, R58 ;  /* 0x00000089513a7223 */ /* 0x040fe2000000003a */
[----:B------:R-:W-:Y:S01]  /*8030*/  F2FP.SATFINITE.E5M2.F32.PACK_AB_MERGE_C R34, R42, R41, RZ ;  /* 0x000000292a22723e */ /* 0x000fe200048060ff */
[C---:B------:R-:W-:Y:S01]  /*8040*/  FFMA R59, R81.reuse, R82, R59 ;  /* 0x00000052513b7223 */ /* 0x040fe2000000003b */
[----:B------:R-:W-:Y:S01]  /*8050*/  F2FP.SATFINITE.E5M2.F32.PACK_AB_MERGE_C R35, R46, R45, RZ ;  /* 0x0000002d2e23723e */ /* 0x000fe200048060ff */
        /* <DEDUP_REMOVED lines=25> */
[----:B------:R-:W-:Y:S02]  /*81f0*/  UIADD3 UR8, UP0, UPT, UR52, 0x680, URZ ;  /* 0x0000068034087890 */ /* 0x000fe4000ff1e0ff */
[----:B------:R-:W-:Y:S02]  /*8200*/  UIADD3 UR5, UPT, UPT, UR41, 0x40, URZ ;  /* 0x0000004029057890 */ /* 0x000fe4000fffe0ff */
[----:B------:R-:W-:Y:S02]  /*8210*/  UIADD3 UR4, UPT, UPT, UR49, 0xa200, URZ ;  /* 0x0000a20031047890 */ /* 0x000fe4000fffe0ff */
[----:B------:R-:W-:Y:S01]  /*8220*/  UIADD3.X UR9, UPT, UPT, URZ, UR53, URZ, UP0, !UPT ;  /* 0x00000035ff097290 */ /* 0x000fe200087fe4ff */
[----:B------:R-:W-:Y:S01]  /*8230*/  UMOV UR6, UR42 ;  /* 0x0000002a00067c82 */ /* 0x000fe20008000000 */
[----:B------:R-:W-:Y:S07]  /*8240*/  UMOV UR7, UR36 ;  /* 0x0000002400077c82 */ /* 0x000fee0008000000 */
[----:B------:R2:W-:Y:S01]  /*8250*/  UTMASTG.3D [UR4], [UR8] ;  /* 0x00000004080073b5 */ /* 0x0005e20008010000 */
[----:B------:R0:W-:Y:S01]  /*8260*/  UTMACMDFLUSH ;  /* 0x00000000000079b7 */ /* 0x0001e20000000000 */
[----:B--2---:R-:W-:Y:S04]  /*8270*/  DEPBAR.LE SB0, 0x1 ;  /* 0x000080400000791a */ /* 0x004fe80000000000 */
.L_x_106:
[----:B------:R-:W-:Y:S05]  /*8280*/  BSYNC.RECONVERGENT B0 ;  /* 0x0000000000007941 */ /* 0x000fea0003800200 */
.L_x_105:
        /* <DEDUP_REMOVED lines=16> */
.L_x_110:
[----:B------:R-:W-:Y:S05]  /*8390*/  BSYNC B0 ;  /* 0x0000000000007941 */ /* 0x000fea0003800000 */
.L_x_109:
        /* <DEDUP_REMOVED lines=20> */
.L_x_108:
[----:B------:R-:W-:Y:S05]  /*84e0*/  BSYNC B1 ;  /* 0x0000000000017941 */ /* 0x000fea0003800000 */
.L_x_107:
[----:B--2---:R-:W-:Y:S01]  /*84f0*/  VIADD R0, R80, 0x80 ;  /* 0x0000008050007836 */ /* 0x004fe20000000000 */
        /* <DEDUP_REMOVED lines=10> */
[----:B------:R-:W5:Y:S01]  /*85a0*/  LDCU.64 UR6, c[0x4][0x80] ;  /* 0x01001000ff0677ac */ /* 0x000f620008000a00 */
[----:B------:R-:W1:Y:S01]  /*85b0*/  LDC.64 R2, c[0x4][R3] ;  /* 0x0100000003027b82 */ /* 0x000e620000000a00 */
[----:B------:R-:W3:Y:S01]  /*85c0*/  LDCU.64 UR4, c[0x4][0x18] ;  /* 0x01000300ff0477ac */ /* 0x000ee20008000a00 */
[----:B--2---:R-:W-:Y:S01]  /*85d0*/  MOV R5, UR9 ;  /* 0x0000000900057c02 */ /* 0x004fe20008000f00 */
[----:B------:R-:W-:Y:S01]  /*85e0*/  IMAD.U32 R4, RZ, RZ, UR8 ;  /* 0x00000008ff047e24 */ /* 0x000fe2000f8e00ff */
[----:B-----5:R-:W-:Y:S01]  /*85f0*/  MOV R7, UR7 ;  /* 0x0000000700077c02 */ /* 0x020fe20008000f00 */
[----:B------:R-:W-:Y:S01]  /*8600*/  IMAD.U32 R6, RZ, RZ, UR6 ;  /* 0x00000006ff067e24 */ /* 0x000fe2000f8e00ff */
[----:B---3--:R-:W-:Y:S01]  /*8610*/  MOV R11, UR5 ;  /* 0x00000005000b7c02 */ /* 0x008fe20008000f00 */
[----:B------:R-:W-:Y:S02]  /*8620*/  IMAD.U32 R10, RZ, RZ, UR4 ;  /* 0x00000004ff0a7e24 */ /* 0x000fe4000f8e00ff */
[----:B------:R-:W-:Y:S07]  /*8630*/  LEPC R20, `(.L_x_113) ;  /* 0x000000001014794e */ /* 0x000fee0000000000 */
[----:B-1--4-:R-:W-:Y:S05]  /*8640*/  CALL.ABS.NOINC R2 ;  /* 0x0000000002007343 */ /* 0x012fea0003c00000 */
.L_x_113:
[----:B------:R-:W-:Y:S05]  /*8650*/  BSYNC.RECONVERGENT B6 ;  /* 0x0000000000067941 */ /* 0x000fea0003800200 */
.L_x_112:
[----:B---3--:R-:W-:Y:S01]  /*8660*/  F2FP.F16.E5M2.UNPACK_B R4, R149 ;  /* 0x00000095ff04723e */ /* 0x008fe200020004ff */
        /* <DEDUP_REMOVED lines=13> */
[----:B----4-:R-:W-:Y:S01]  /*8740*/  F2FP.F16.E5M2.UNPACK_B R125, R159.H1 ;  /* 0x0000009fff7d723e */ /* 0x010fe200030004ff */
        /* <DEDUP_REMOVED lines=262> */
[----:B------:R-:W-:Y:S02]  /*97b0*/  UIADD3 UR8, UP0, UPT, UR52, 0x680, URZ ;  /* 0x0000068034087890 */ /* 0x000fe4000ff1e0ff */
[----:B------:R-:W-:Y:S02]  /*97c0*/  UIADD3 UR5, UPT, UPT, UR41, 0x80, URZ ;  /* 0x0000008029057890 */ /* 0x000fe4000fffe0ff */
[----:B------:R-:W-:Y:S01]  /*97d0*/  MOV R188, UR10 ;  /* 0x0000000a00bc7c02 */ /* 0x000fe20008000f00 */
[----:B------:R-:W-:Y:S01]  /*97e0*/  UIADD3.X UR9, UPT, UPT, URZ, UR53, URZ, UP0, !UPT ;  /* 0x00000035ff097290 */ /* 0x000fe200087fe4ff */
[----:B------:R-:W-:Y:S02]  /*97f0*/  UMOV UR6, UR42 ;  /* 0x0000002a00067c82 */ /* 0x000fe40008000000 */
[----:B------:R-:W-:Y:S01]  /*9800*/  R2UR UR4, R188 ;  /* 0x00000000bc0472ca */ /* 0x000fe200000e0000 */
[----:B------:R-:W-:Y:S11]  /*9810*/  UMOV UR7, UR36 ;  /* 0x0000002400077c82 */ /* 0x000ff60008000000 */
[----:B------:R-:W-:Y:S01]  /*9820*/  @!UPT UIADD3 URZ, UPT, UPT, URZ, URZ, URZ ;  /* 0x000000fffffff290 */ /* 0x000fe2000fffe0ff */
[----:B------:R2:W-:Y:S01]  /*9830*/  UTMASTG.3D [UR4], [UR8] ;  /* 0x00000004080073b5 */ /* 0x0005e20008010000 */
[----:B------:R0:W-:Y:S01]  /*9840*/  UTMACMDFLUSH ;  /* 0x00000000000079b7 */ /* 0x0001e20000000000 */
[----:B--2---:R-:W-:Y:S04]  /*9850*/  DEPBAR.LE SB0, 0x1 ;  /* 0x000080400000791a */ /* 0x004fe80000000000 */
.L_x_115:
[----:B------:R-:W-:Y:S05]  /*9860*/  BSYNC.RECONVERGENT B0 ;  /* 0x0000000000007941 */ /* 0x000fea0003800200 */
.L_x_114:
        /* <DEDUP_REMOVED lines=16> */
.L_x_119:
[----:B------:R-:W-:Y:S05]  /*9970*/  BSYNC B0 ;  /* 0x0000000000007941 */ /* 0x000fea0003800000 */
.L_x_118:
        /* <DEDUP_REMOVED lines=20> */
.L_x_117:
[----:B------:R-:W-:Y:S05]  /*9ac0*/  BSYNC B1 ;  /* 0x0000000000017941 */ /* 0x000fea0003800000 */
.L_x_116:
[----:B--2---:R-:W-:Y:S05]  /*9ad0*/  VIADD R0, R80, 0xc0 ;  /* 0x000000c050007836 */ /* 0x004fea0000000000 */
        /* <DEDUP_REMOVED lines=20> */
.L_x_121:
[----:B------:R-:W-:Y:S01]  /*9c20*/  ISETP.NE.AND P0, PT, R189, RZ, PT ;  /* 0x000000ffbd00720c */ /* 0x000fe20003f05270 */
[----:B------:R-:W-:Y:S05]  /*9c30*/  WARPSYNC.ALL ;  /* 0x0000000000007948 */ /* 0x000fea0003800000 */
[----:B------:R-:W-:Y:S01]  /*9c40*/  R2UR UR4, R80 ;  /* 0x00000000500472ca */ /* 0x000fe200000e0000 */
[----:B------:R-:W-:Y:S01]  /*9c50*/  BSSY.RECONVERGENT B0, `(.L_x_122) ;  /* 0x000011d000007945 */ /* 0x000fe20003800200 */
[----:B---3--:R-:W-:Y:S02]  /*9c60*/  F2FP.F16.E5M2.UNPACK_B R11, R149 ;  /* 0x00000095ff0b723e */ /* 0x008fe400020004ff */
[----:B------:R-:W-:Y:S02]  /*9c70*/  F2FP.F16.E5M2.UNPACK_B R10, R150 ;  /* 0x00000096ff0a723e */ /* 0x000fe400020004ff */
[----:B------:R-:W-:Y:S01]  /*9c80*/  F2FP.F16.E5M2.UNPACK_B R9, R151 ;  /* 0x00000097ff09723e */ /* 0x000fe200020004ff */
[--C-:B------:R-:W-:Y:S01]  /*9c90*/  HADD2.F32 R83, -RZ, R11.reuse.H0_H0 ;  /* 0x2000000bff537230 */ /* 0x100fe20000004100 */
[----:B----4-:R-:W-:Y:S01]  /*9ca0*/  F2FP.F16.E5M2.UNPACK_B R8, R152 ;  /* 0x00000098ff08723e */ /* 0x010fe200020004ff */
[----:B------:R-:W-:Y:S01]  /*9cb0*/  HADD2.F32 R84, -RZ, R11.H1_H1 ;  /* 0x3000000bff547230 */ /* 0x000fe20000004100 */
[----:B------:R-:W-:Y:S01]  /*9cc0*/  F2FP.F16.E5M2.UNPACK_B R7, R153 ;  /* 0x00000099ff07723e */ /* 0x000fe200020004ff */
[--C-:B------:R-:W-:Y:S01]  /*9cd0*/  HADD2.F32 R87, -RZ, R10.reuse.H0_H0 ;  /* 0x2000000aff577230 */ /* 0x100fe20000004100 */
[----:B------:R-:W-:Y:S01]  /*9ce0*/  F2FP.F16.E5M2.UNPACK_B R6, R154 ;  /* 0x0000009aff06723e */ /* 0x000fe200020004ff */
[----:B------:R-:W-:Y:S01]  /*9cf0*/  HADD2.F32 R88, -RZ, R10.H1_H1 ;  /* 0x3000000aff587230 */ /* 0x000fe20000004100 */
[----:B------:R-:W-:Y:S01]  /*9d00*/  F2FP.F16.E5M2.UNPACK_B R5, R155 ;  /* 0x0000009bff05723e */ /* 0x000fe200020004ff */
[--C-:B------:R-:W-:Y:S01]  /*9d10*/  HADD2.F32 R91, -RZ, R9.reuse.H0_H0 ;  /* 0x20000009ff5b7230 */ /* 0x100fe20000004100 */
[----:B-1----:R-:W-:Y:S01]  /*9d20*/  F2FP.F16.E5M2.UNPACK_B R4, R156 ;  /* 0x0000009cff04723e */ /* 0x002fe200020004ff */
[----:B------:R-:W-:Y:S01]  /*9d30*/  HADD2.F32 R92, -RZ, R9.H1_H1 ;  /* 0x30000009ff5c7230 */ /* 0x000fe20000004100 */
[-C--:B------:R-:W-:Y:S01]  /*9d40*/  F2FP.F16.E5M2.UNPACK_B R2, R148.reuse ;  /* 0x00000094ff02723e */ /* 0x080fe200020004ff */
[--C-:B------:R-:W-:Y:S01]  /*9d50*/  HADD2.F32 R95, -RZ, R8.reuse.H0_H0 ;  /* 0x20000008ff5f7230 */ /* 0x100fe20000004100 */
[----:B------:R-:W-:Y:S01]  /*9d60*/  F2FP.F16.E5M2.UNPACK_B R148, R148.H1 ;  /* 0x00000094ff94723e */ /* 0x000fe200030004ff */
[----:B------:R-:W-:Y:S01]  /*9d70*/  HADD2.F32 R97, -RZ, R8.H1_H1 ;  /* 0x30000008ff617230 */ /* 0x000fe20000004100 */
[----:B------:R-:W-:Y:S01]  /*9d80*/  F2FP.F16.E5M2.UNPACK_B R149, R149.H1 ;  /* 0x00000095ff95723e */ /* 0x000fe200030004ff */
[--C-:B------:R-:W-:Y:S01]  /*9d90*/  HADD2.F32 R98, -RZ, R7.reuse.H0_H0 ;  /* 0x20000007ff627230 */ /* 0x100fe20000004100 */
[----:B------:R-:W-:Y:S01]  /*9da0*/  F2FP.F16.E5M2.UNPACK_B R150, R150.H1 ;  /* 0x00000096ff96723e */ /* 0x000fe200030004ff */
[----:B------:R-:W-:Y:S01]  /*9db0*/  HADD2.F32 R101, -RZ, R7.H1_H1 ;  /* 0x30000007ff657230 */ /* 0x000fe20000004100 */
[----:B------:R-:W-:Y:S01]  /*9dc0*/  F2FP.F16.E5M2.UNPACK_B R151, R151.H1 ;  /* 0x00000097ff97723e */ /* 0x000fe200030004ff */
[--C-:B------:R-:W-:Y:S01]  /*9dd0*/  HADD2.F32 R102, -RZ, R6.reuse.H0_H0 ;  /* 0x20000006ff667230 */ /* 0x100fe20000004100 */
[----:B------:R-:W-:Y:S01]  /*9de0*/  F2FP.F16.E5M2.UNPACK_B R138, R163 ;  /* 0x000000a3ff8a723e */ /* 0x000fe200020004ff */
[----:B------:R-:W-:Y:S01]  /*9df0*/  HADD2.F32 R105, -RZ, R6.H1_H1 ;  /* 0x30000006ff697230 */ /* 0x000fe20000004100 */
[----:B------:R-:W-:Y:S01]  /*9e00*/  R2UR UR5, R193 ;  /* 0x00000000c10572ca */ /* 0x000fe200000e0000 */
[--C-:B------:R-:W-:Y:S01]  /*9e10*/  HADD2.F32 R106, -RZ, R5.reuse.H0_H0 ;  /* 0x20000005ff6a7230 */ /* 0x100fe20000004100 */
[----:B------:R-:W-:Y:S01]  /*9e20*/  F2FP.F16.E5M2.UNPACK_B R116, R157 ;  /* 0x0000009dff74723e */ /* 0x000fe200020004ff */
[----:B------:R-:W-:Y:S01]  /*9e30*/  HADD2.F32 R109, -RZ, R5.H1_H1 ;  /* 0x30000005ff6d7230 */ /* 0x000fe20000004100 */
[----:B------:R-:W-:Y:S01]  /*9e40*/  F2FP.F16.E5M2.UNPACK_B R120, R158 ;  /* 0x0000009eff78723e */ /* 0x000fe200020004ff */
[--C-:B------:R-:W-:Y:S01]  /*9e50*/  HADD2.F32 R110, -RZ, R4.reuse.H0_H0 ;  /* 0x20000004ff6e7230 */ /* 0x100fe20000004100 */
[----:B------:R-:W-:Y:S01]  /*9e60*/  F2FP.F16.E5M2.UNPACK_B R124, R159 ;  /* 0x0000009fff7c723e */ /* 0x000fe200020004ff */
[----:B------:R-:W-:Y:S01]  /*9e70*/  HADD2.F32 R113, -RZ, R4.H1_H1 ;  /* 0x30000004ff717230 */ /* 0x000fe20000004100 */
[----:B------:R-:W-:Y:S01]  /*9e80*/  F2FP.F16.E5M2.UNPACK_B R128, R160 ;  /* 0x000000a0ff80723e */ /* 0x000fe200020004ff */
[----:B------:R-:W1:Y:S01]  /*9e90*/  LDTM.x64 R4, tmem[UR4+0xc0] ;  /* 0x0000c004000479ee */ /* 0x000e620008340000 */
[--C-:B------:R-:W-:Y:S01]  /*9ea0*/  HADD2.F32 R0, -RZ, R2.reuse.H0_H0 ;  /* 0x20000002ff007230 */ /* 0x100fe20000004100 */
[----:B------:R-:W-:Y:S01]  /*9eb0*/  NOP ;  /* 0x0000000000007918 */ /* 0x000fe20000000000 */
[----:B------:R-:W-:Y:S01]  /*9ec0*/  HADD2.F32 R2, -RZ, R2.H1_H1 ;  /* 0x30000002ff027230 */ /* 0x000fe20000004100 */
[----:B------:R-:W-:Y:S01]  /*9ed0*/  UIADD3 UR5, UPT, UPT, UR5, 0xb0, URZ ;  /* 0x000000b005057890 */ /* 0x000fe2000fffe0ff */
[--C-:B------:R-:W-:Y:S01]  /*9ee0*/  HADD2.F32 R86, -RZ, R149.reuse.H1_H1 ;  /* 0x30000095ff567230 */ /* 0x100fe20000004100 */
[----:B------:R-:W-:Y:S01]  /*9ef0*/  F2FP.F16.E5M2.UNPACK_B R132, R161 ;  /* 0x000000a1ff84723e */ /* 0x000fe200020004ff */
[--C-:B------:R-:W-:Y:S01]  /*9f00*/  HADD2.F32 R114, -RZ, R116.reuse.H0_H0 ;  /* 0x20000074ff727230 */ /* 0x100fe20000004100 */
[----:B------:R-:W-:Y:S01]  /*9f10*/  UPRMT UR5, UR37, 0x654, UR5 ;  /* 0x0000065425057896 */ /* 0x000fe20008000005 */
[----:B------:R-:W-:Y:S01]  /*9f20*/  HADD2.F32 R117, -RZ, R116.H1_H1 ;  /* 0x30000074ff757230 */ /* 0x000fe20000004100 */
[----:B------:R-:W-:Y:S01]  /*9f30*/  F2FP.F16.E5M2.UNPACK_B R136, R162 ;  /* 0x000000a2ff88723e */ /* 0x000fe200020004ff */
[--C-:B------:R-:W-:Y:S01]  /*9f40*/  HADD2.F32 R118, -RZ, R120.reuse.H0_H0 ;  /* 0x20000078ff767230 */ /* 0x100fe20000004100 */
[----:B------:R-:W-:Y:S01]  /*9f50*/  F2FP.F16.E5M2.UNPACK_B R152, R152.H1 ;  /* 0x00000098ff98723e */ /* 0x000fe200030004ff */
[----:B------:R-:W-:Y:S01]  /*9f60*/  HADD2.F32 R121, -RZ, R120.H1_H1 ;  /* 0x30000078ff797230 */ /* 0x000fe20000004100 */
[----:B------:R-:W-:Y:S01]  /*9f70*/  F2FP.F16.E5M2.UNPACK_B R153, R153.H1 ;  /* 0x00000099ff99723e */ /* 0x000fe200030004ff */
[--C-:B------:R-:W-:Y:S01]  /*9f80*/  HADD2.F32 R122, -RZ, R124.reuse.H0_H0 ;  /* 0x2000007cff7a7230 */ /* 0x100fe20000004100 */
[----:B------:R-:W-:Y:S01]  /*9f90*/  F2FP.F16.E5M2.UNPACK_B R154, R154.H1 ;  /* 0x0000009aff9a723e */ /* 0x000fe200030004ff */
[----:B-1----:R-:W-:Y:S01]  /*9fa0*/  SYNCS.ARRIVE.TRANS64.RED.A1T0 RZ, [UR5], RZ ;  /* 0x000000ffffff79a7 */ /* 0x002fe20008100405 */
[----:B------:R-:W-:Y:S01]  /*9fb0*/  HADD2.F32 R125, -RZ, R124.H1_H1 ;  /* 0x3000007cff7d7230 */ /* 0x000fe20000004100 */
[----:B------:R-:W-:Y:S01]  /*9fc0*/  F2FP.F16.E5M2.UNPACK_B R155, R155.H1 ;  /* 0x0000009bff9b723e */ /* 0x000fe200030004ff */
[--C-:B------:R-:W-:Y:S01]  /*9fd0*/  HADD2.F32 R126, -RZ, R128.reuse.H0_H0 ;  /* 0x20000080ff7e7230 */ /* 0x100fe20000004100 */
[----:B------:R-:W-:Y:S01]  /*9fe0*/  F2FP.F16.E5M2.UNPACK_B R156, R156.H1 ;  /* 0x0000009cff9c723e */ /* 0x000fe200030004ff */
[----:B------:R-:W-:Y:S01]  /*9ff0*/  HADD2.F32 R129, -RZ, R128.H1_H1 ;  /* 0x30000080ff817230 */ /* 0x000fe20000004100 */
[----:B------:R-:W-:Y:S01]  /*a000*/  F2FP.F16.E5M2.UNPACK_B R157, R157.H1 ;  /* 0x0000009dff9d723e */ /* 0x000fe200030004ff */
[C---:B------:R-:W-:Y:S01]  /*a010*/  FMUL R4, R78.reuse, R4 ;  /* 0x000000044e047220 */ /* 0x040fe20000400000 */
[C---:B------:R-:W-:Y:S01]  /*a020*/  FMUL R5, R78.reuse, R5 ;  /* 0x000000054e057220 */ /* 0x040fe20000400000 */
[----:B------:R-:W-:Y:S02]  /*a030*/  HADD2.F32 R3, -RZ, R148.H0_H0 ;  /* 0x20000094ff037230 */ /* 0x000fe40000004100 */
        /* <DEDUP_REMOVED lines=11> */
[----:B------:R-:W-:Y:S02]  /*a0f0*/  HADD2.F32 R130, -RZ, R132.H0_H0 ;  /* 0x20000084ff827230 */ /* 0x000fe40000004100 */
[C---:B------:R-:W-:Y:S01]  /*a100*/  FMUL R6, R78.reuse, R6 ;  /* 0x000000064e067220 */ /* 0x040fe20000400000 */
[----:B------:R-:W-:Y:S02]  /*a110*/  HADD2.F32 R82, -RZ, R148.H1_H1 ;  /* 0x30000094ff527230 */ /* 0x000fe40000004100 */
[C---:B------:R-:W-:Y:S01]  /*a120*/  FMUL R7, R78.reuse, R7 ;  /* 0x000000074e077220 */ /* 0x040fe20000400000 */
[----:B------:R-:W-:Y:S02]  /*a130*/  HADD2.F32 R85, -RZ, R149.H0_H0 ;  /* 0x20000095ff557230 */ /* 0x000fe40000004100 */
[C---:B------:R-:W-:Y:S01]  /*a140*/  FFMA R6, R81.reuse, R3, R6 ;  /* 0x0000000351067223 */ /* 0x040fe20000000006 */
[----:B------:R-:W-:Y:S02]  /*a150*/  HADD2.F32 R133, -RZ, R132.H1_H1 ;  /* 0x30000084ff857230 */ /* 0x000fe40000004100 */
[C---:B------:R-:W-:Y:S01]  /*a160*/  FFMA R7, R81.reuse, R82, R7 ;  /* 0x0000005251077223 */ /* 0x040fe20000000007 */
[C---:B------:R-:W-:Y:S01]  /*a170*/  FFMA R8, R81.reuse, R83, R8 ;  /* 0x0000005351087223 */ /* 0x040fe20000000008 */
[C---:B------:R-:W-:Y:S01]  /*a180*/  FFMA R9, R81.reuse, R84, R9 ;  /* 0x0000005451097223 */ /* 0x040fe20000000009 */
[--C-:B------:R-:W-:Y:S02]  /*a190*/  HADD2.F32 R82, -RZ, R138.reuse.H0_H0 ;  /* 0x2000008aff527230 */ /* 0x100fe40000004100 */
[C---:B------:R-:W-:Y:S01]  /*a1a0*/  FMUL R10, R78.reuse, R10 ;  /* 0x0000000a4e0a7220 */ /* 0x040fe20000400000 */
[----:B------:R-:W-:Y:S02]  /*a1b0*/  HADD2.F32 R83, -RZ, R138.H1_H1 ;  /* 0x3000008aff537230 */ /* 0x000fe40000004100 */
[C---:B------:R-:W-:Y:S01]  /*a1c0*/  FMUL R11, R78.reuse, R11 ;  /* 0x0000000b4e0b7220 */ /* 0x040fe20000400000 */
[----:B------:R-:W-:Y:S02]  /*a1d0*/  HADD2.F32 R89, -RZ, R150.H0_H0 ;  /* 0x20000096ff597230 */ /* 0x000fe40000004100 */
[C---:B------:R-:W-:Y:S01]  /*a1e0*/  FFMA R10, R81.reuse, R85, R10 ;  /* 0x00000055510a7223 */ /* 0x040fe2000000000a */
[--C-:B------:R-:W-:Y:S02]  /*a1f0*/  HADD2.F32 R134, -RZ, R136.reuse.H0_H0 ;  /* 0x20000088ff867230 */ /* 0x100fe40000004100 */
[C---:B------:R-:W-:Y:S01]  /*a200*/  FFMA R11, R81.reuse, R86, R11 ;  /* 0x00000056510b7223 */ /* 0x040fe2000000000b */
[C---:B------:R-:W-:Y:S01]  /*a210*/  FFMA R12, R81.reuse, R87, R12 ;  /* 0x00000057510c7223 */ /* 0x040fe2000000000c */
[----:B------:R-:W-:Y:S01]  /*a220*/  FFMA R13, R81, R88, R13 ;  /* 0x00000058510d7223 */ /* 0x000fe2000000000d */
[----:B------:R-:W-:Y:S01]  /*a230*/  F2FP.SATFINITE.E5M2.F32.PACK_AB_MERGE_C R86, R7, R6, RZ ;  /* 0x000000060756723e */ /* 0x000fe200048060ff */
[C---:B------:R-:W-:Y:S01]  /*a240*/  FMUL R7, R78.reuse, R24 ;  /* 0x000000184e077220 */ /* 0x040fe20000400000 */
[----:B------:R-:W-:Y:S01]  /*a250*/  F2FP.SATFINITE.E5M2.F32.PACK_AB_MERGE_C R138, R11, R10, RZ ;  /* 0x0000000a0b8a723e */ /* 0x000fe200048060ff */
[C---:B------:R-:W-:Y:S01]  /*a260*/  FMUL R10, R78.reuse, R25 ;  /* 0x000000194e0a7220 */ /* 0x040fe20000400000 */
[C---:B------:R-:W-:Y:S01]  /*a270*/  FMUL R25, R78.reuse, R32 ;  /* 0x000000204e197220 */ /* 0x040fe20000400000 */
[----:B------:R-:W-:Y:S02]  /*a280*/  HADD2.F32 R137, -RZ, R136.H1_H1 ;  /* 0x30000088ff897230 */ /* 0x000fe40000004100 */
[C---:B------:R-:W-:Y:S01]  /*a290*/  FMUL R14, R78.reuse, R14 ;  /* 0x0000000e4e0e7220 */ /* 0x040fe20000400000 */
[----:B------:R-:W-:Y:S02]  /*a2a0*/  HADD2.F32 R90, -RZ, R150.H1_H1 ;  /* 0x30000096ff5a7230 */ /* 0x000fe40000004100 */
[C---:B------:R-:W-:Y:S01]  /*a2b0*/  FMUL R15, R78.reuse, R15 ;  /* 0x0000000f4e0f7220 */ /* 0x040fe20000400000 */
[--C-:B------:R-:W-:Y:S02]  /*a2c0*/  HADD2.F32 R93, -RZ, R151.reuse.H0_H0 ;  /* 0x20000097ff5d7230 */ /* 0x100fe40000004100 */
[C---:B------:R-:W-:Y:S01]  /*a2d0*/  FFMA R14, R81.reuse, R89, R14 ;  /* 0x00000059510e7223 */ /* 0x040fe2000000000e */
[----:B------:R-:W-:Y:S02]  /*a2e0*/  HADD2.F32 R94, -RZ, R151.H1_H1 ;  /* 0x30000097ff5e7230 */ /* 0x000fe40000004100 */
[C---:B------:R-:W-:Y:S01]  /*a2f0*/  FFMA R15, R81.reuse, R90, R15 ;  /* 0x0000005a510f7223 */ /* 0x040fe2000000000f */
[C---:B------:R-:W-:Y:S01]  /*a300*/  FFMA R16, R81.reuse, R91, R16 ;  /* 0x0000005b51107223 */ /* 0x040fe20000000010 */
[----:B------:R-:W-:Y:S01]  /*a310*/  FFMA R17, R81, R92, R17 ;  /* 0x0000005c51117223 */ /* 0x000fe20000000011 */
[C---:B------:R-:W-:Y:S01]  /*a320*/  FMUL R18, R78.reuse, R18 ;  /* 0x000000124e127220 */ /* 0x040fe20000400000 */
[C---:B------:R-:W-:Y:S01]  /*a330*/  FMUL R19, R78.reuse, R19 ;  /* 0x000000134e137220 */ /* 0x040fe20000400000 */
[--C-:B------:R-:W-:Y:S01]  /*a340*/  HADD2.F32 R96, -RZ, R152.reuse.H0_H0 ;  /* 0x20000098ff607230 */ /* 0x100fe20000004100 */
[----:B------:R-:W-:Y:S01]  /*a350*/  F2FP.SATFINITE.E5M2.F32.PACK_AB_MERGE_C R14, R15, R14, RZ ;  /* 0x0000000e0f0e723e */ /* 0x000fe200048060ff */
[C---:B------:R-:W-:Y:S01]  /*a360*/  FFMA R18, R81.reuse, R93, R18 ;  /* 0x0000005d51127223 */ /* 0x040fe20000000012 */
[C---:B------:R-:W-:Y:S01]  /*a370*/  FFMA R19, R81.reuse, R94, R19 ;  /* 0x0000005e51137223 */ /* 0x040fe20000000013 */
[C---:B------:R-:W-:Y:S01]  /*a380*/  FFMA R0, R81.reuse, R95, R0 ;  /* 0x0000005f51007223 */ /* 0x040fe20000000000 */
[----:B------:R-:W-:Y:S01]  /*a390*/  FFMA R2, R81, R97, R2 ;  /* 0x0000006151027223 */ /* 0x000fe20000000002 */
[----:B------:R-:W-:Y:S02]  /*a3a0*/  HADD2.F32 R99, -RZ, R152.H1_H1 ;  /* 0x30000098ff637230 */ /* 0x000fe40000004100 */
[C---:B------:R-:W-:Y:S01]  /*a3b0*/  FMUL R3, R78.reuse, R22 ;  /* 0x000000164e037220 */ /* 0x040fe20000400000 */
[----:B------:R-:W-:Y:S01]  /*a3c0*/  F2FP.SATFINITE.E5M2.F32.PACK_AB_MERGE_C R18, R19, R18, RZ ;  /* 0x000000121312723e */ /* 0x000fe200048060ff */
[C---:B------:R-:W-:Y:S01]  /*a3d0*/  FMUL R22, R78.reuse, R29 ;  /* 0x0000001d4e167220 */ /* 0x040fe20000400000 */
[C---:B------:R-:W-:Y:S01]  /*a3e0*/  FMUL R29, R78.reuse, R36 ;  /* 0x000000244e1d7220 */ /* 0x040fe20000400000 */
[C---:B------:R-:W-:Y:S01]  /*a3f0*/  FFMA R3, R81.reuse, R96, R3 ;  /* 0x0000006051037223 */ /* 0x040fe20000000003 */
[C---:B------:R-:W-:Y:S01]  /*a400*/  FMUL R6, R78.reuse, R23 ;  /* 0x000000174e067220 */ /* 0x040fe20000400000 */
[--C-:B------:R-:W-:Y:S02]  /*a410*/  HADD2.F32 R100, -RZ, R153.reuse.H0_H0 ;  /* 0x20000099ff647230 */ /* 0x100fe40000004100 */
[C---:B------:R-:W-:Y:S01]  /*a420*/  FMUL R11, R78.reuse, R26 ;  /* 0x0000001a4e0b7220 */ /* 0x040fe20000400000 */
[----:B------:R-:W-:Y:S02]  /*a430*/  HADD2.F32 R103, -RZ, R153.H1_H1 ;  /* 0x30000099ff677230 */ /* 0x000fe40000004100 */
[C---:B------:R-:W-:Y:S01]  /*a440*/  FFMA R6, R81.reuse, R99, R6 ;  /* 0x0000006351067223 */ /* 0x040fe20000000006 */
[C---:B------:R-:W-:Y:S01]  /*a450*/  FFMA R7, R81.reuse, R98, R7 ;  /* 0x0000006251077223 */ /* 0x040fe20000000007 */
[C---:B------:R-:W-:Y:S01]  /*a460*/  FFMA R10, R81.reuse, R101, R10 ;  /* 0x00000065510a7223 */ /* 0x040fe2000000000a */
[C---:B------:R-:W-:Y:S01]  /*a470*/  FFMA R11, R81.reuse, R100, R11 ;  /* 0x00000064510b7223 */ /* 0x040fe2000000000b */
[----:B------:R-:W-:Y:S01]  /*a480*/  FMUL R26, R78, R33 ;  /* 0x000000214e1a7220 */ /* 0x000fe20000400000 */
[----:B------:R-:W-:Y:S01]  /*a490*/  F2FP.SATFINITE.E5M2.F32.PACK_AB_MERGE_C R3, R6, R3, RZ ;  /* 0x000000030603723e */ /* 0x000fe200048060ff */
[C---:B------:R-:W-:Y:S01]  /*a4a0*/  FMUL R33, R78.reuse, R40 ;  /* 0x000000284e217220 */ /* 0x040fe20000400000 */
        /* <DEDUP_REMOVED lines=8> */
[C---:B------:R-:W-:Y:S01]  /*a530*/  FMUL R30, R78.reuse, R37 ;  /* 0x000000254e1e7220 */ /* 0x040fe20000400000 */
[C---:B------:R-:W-:Y:S01]  /*a540*/  FMUL R37, R78.reuse, R44 ;  /* 0x0000002c4e257220 */ /* 0x040fe20000400000 */
[C---:B------:R-:W-:Y:S01]  /*a550*/  FMUL R24, R78.reuse, R31 ;  /* 0x0000001f4e187220 */ /* 0x040fe20000400000 */
[----:B------:R-:W-:Y:S01]  /*a560*/  F2FP.F16.E5M2.UNPACK_B R158, R158.H1 ;  /* 0x0000009eff9e723e */ /* 0x000fe200030004ff */
[--C-:B------:R-:W-:Y:S02]  /*a570*/  HADD2.F32 R108, -RZ, R155.reuse.H0_H0 ;  /* 0x2000009bff6c7230 */ /* 0x100fe40000004100 */
[----:B------:R-:W-:Y:S01]  /*a580*/  FMUL R27, R78, R34 ;  /* 0x000000224e1b7220 */ /* 0x000fe20000400000 */
[----:B------:R-:W-:Y:S02]  /*a590*/  HADD2.F32 R111, -RZ, R155.H1_H1 ;  /* 0x3000009bff6f7230 */ /* 0x000fe40000004100 */
[C---:B------:R-:W-:Y:S01]  /*a5a0*/  FFMA R24, R81.reuse, R107, R24 ;  /* 0x0000006b51187223 */ /* 0x040fe20000000018 */
[----:B------:R-:W-:Y:S01]  /*a5b0*/  F2FP.F16.E5M2.UNPACK_B R159, R159.H1 ;  /* 0x0000009fff9f723e */ /* 0x000fe200030004ff */
[C---:B------:R-:W-:Y:S01]  /*a5c0*/  FFMA R25, R81.reuse, R106, R25 ;  /* 0x0000006a51197223 */ /* 0x040fe20000000019 */
[C---:B------:R-:W-:Y:S01]  /*a5d0*/  FFMA R26, R81.reuse, R109, R26 ;  /* 0x0000006d511a7223 */ /* 0x040fe2000000001a */
[----:B------:R-:W-:Y:S01]  /*a5e0*/  F2FP.F16.E5M2.UNPACK_B R160, R160.H1 ;  /* 0x000000a0ffa0723e */ /* 0x000fe200030004ff */
[C---:B------:R-:W-:Y:S01]  /*a5f0*/  FFMA R27, R81.reuse, R108, R27 ;  /* 0x0000006c511b7223 */ /* 0x040fe2000000001b */
[----:B------:R-:W-:Y:S01]  /*a600*/  F2FP.SATFINITE.E5M2.F32.PACK_AB_MERGE_C R6, R24, R23, RZ ;  /* 0x000000171806723e */ /* 0x000fe200048060ff */
[C---:B------:R-:W-:Y:S01]  /*a610*/  FMUL R34, R78.reuse, R41 ;  /* 0x000000294e227220 */ /* 0x040fe20000400000 */
[C---:B------:R-:W-:Y:S01]  /*a620*/  FMUL R41, R78.reuse, R48 ;  /* 0x000000304e297220 */ /* 0x040fe20000400000 */
[----:B------:R-:W-:Y:S01]  /*a630*/  FMUL R28, R78, R35 ;  /* 0x000000234e1c7220 */ /* 0x000fe20000400000 */
[----:B------:R-:W-:Y:S01]  /*a640*/  F2FP.F16.E5M2.UNPACK_B R161, R161.H1 ;  /* 0x000000a1ffa1723e */ /* 0x000fe200030004ff */
[--C-:B------:R-:W-:Y:S01]  /*a650*/  HADD2.F32 R112, -RZ, R156.reuse.H0_H0 ;  /* 0x2000009cff707230 */ /* 0x100fe20000004100 */
[----:B------:R-:W-:Y:S01]  /*a660*/  F2FP.SATFINITE.E5M2.F32.PACK_AB_MERGE_C R6, R22, R21, R6 ;  /* 0x000000151606723e */ /* 0x000fe20004806006 */
[C---:B------:R-:W-:Y:S01]  /*a670*/  FFMA R28, R81.reuse, R111, R28 ;  /* 0x0000006f511c7223 */ /* 0x040fe2000000001c */
[C---:B------:R-:W-:Y:S01]  /*a680*/  FFMA R29, R81.reuse, R110, R29 ;  /* 0x0000006e511d7223 */ /* 0x040fe2000000001d */
[C---:B------:R-:W-:Y:S01]  /*a690*/  FFMA R30, R81.reuse, R113, R30 ;  /* 0x00000071511e7223 */ /* 0x040fe2000000001e */
[----:B------:R-:W-:Y:S02]  /*a6a0*/  HADD2.F32 R115, -RZ, R156.H1_H1 ;  /* 0x3000009cff737230 */ /* 0x000fe40000004100 */
[C---:B------:R-:W-:Y:S01]  /*a6b0*/  FMUL R31, R78.reuse, R38 ;  /* 0x000000264e1f7220 */ /* 0x040fe20000400000 */
[----:B------:R-:W-:Y:S01]  /*a6c0*/  F2FP.F16.E5M2.UNPACK_B R162, R162.H1 ;  /* 0x000000a2ffa2723e */ /* 0x000fe200030004ff */
[C---:B------:R-:W-:Y:S01]  /*a6d0*/  FMUL R38, R78.reuse, R45 ;  /* 0x0000002d4e267220 */ /* 0x040fe20000400000 */
[C---:B------:R-:W-:Y:S01]  /*a6e0*/  FMUL R45, R78.reuse, R52 ;  /* 0x000000344e2d7220 */ /* 0x040fe20000400000 */
[----:B------:R-:W-:Y:S01]  /*a6f0*/  F2FP.F16.E5M2.UNPACK_B R163, R163.H1 ;  /* 0x000000a3ffa3723e */ /* 0x000fe200030004ff */
[----:B------:R-:W-:Y:S01]  /*a700*/  FFMA R31, R81, R112, R31 ;  /* 0x00000070511f7223 */ /* 0x000fe2000000001f */
[----:B------:R-:W-:Y:S01]  /*a710*/  FMUL R52, R78, R59 ;  /* 0x0000003b4e347220 */ /* 0x000fe20000400000 */
[----:B------:R-:W-:Y:S01]  /*a720*/  IADD3 R76, PT, PT, R76, 0x1, RZ ;  /* 0x000000014c4c7810 */ /* 0x000fe20007ffe0ff */
[C---:B------:R-:W-:Y:S01]  /*a730*/  FMUL R59, R78.reuse, R66 ;  /* 0x000000424e3b7220 */ /* 0x040fe20000400000 */
[----:B------:R-:W-:Y:S01]  /*a740*/  F2FP.SATFINITE.E5M2.F32.PACK_AB_MERGE_C R66, R13, R12, R14 ;  /* 0x0000000c0d42723e */ /* 0x000fe2000480600e */
[C---:B------:R-:W-:Y:S01]  /*a750*/  FMUL R32, R78.reuse, R39 ;  /* 0x000000274e207220 */ /* 0x040fe20000400000 */
[--C-:B------:R-:W-:Y:S02]  /*a760*/  HADD2.F32 R116, -RZ, R157.reuse.H0_H0 ;  /* 0x2000009dff747230 */ /* 0x100fe40000004100 */
[C---:B------:R-:W-:Y:S01]  /*a770*/  FMUL R35, R78.reuse, R42 ;  /* 0x0000002a4e237220 */ /* 0x040fe20000400000 */
[----:B------:R-:W-:Y:S02]  /*a780*/  HADD2.F32 R119, -RZ, R157.H1_H1 ;  /* 0x3000009dff777230 */ /* 0x000fe40000004100 */
[C---:B------:R-:W-:Y:S01]  /*a790*/  FFMA R32, R81.reuse, R115, R32 ;  /* 0x0000007351207223 */ /* 0x040fe20000000020 */
[----:B------:R-:W-:Y:S01]  /*a7a0*/  FMUL R36, R78, R43 ;  /* 0x0000002b4e247220 */ /* 0x000fe20000400000 */
[C---:B------:R-:W-:Y:S01]  /*a7b0*/  FFMA R33, R81.reuse, R114, R33 ;  /* 0x0000007251217223 */ /* 0x040fe20000000021 */
[C---:B------:R-:W-:Y:S01]  /*a7c0*/  FFMA R34, R81.reuse, R117, R34 ;  /* 0x0000007551227223 */ /* 0x040fe20000000022 */
[--C-:B------:R-:W-:Y:S01]  /*a7d0*/  HADD2.F32 R120, -RZ, R158.reuse.H0_H0 ;  /* 0x2000009eff787230 */ /* 0x100fe20000004100 */
[----:B------:R-:W-:Y:S01]  /*a7e0*/  F2FP.SATFINITE.E5M2.F32.PACK_AB_MERGE_C R32, R32, R31, RZ ;  /* 0x0000001f2020723e */ /* 0x000fe200048060ff */
[C---:B------:R-:W-:Y:S01]  /*a7f0*/  FFMA R35, R81.reuse, R116, R35 ;  /* 0x0000007451237223 */ /* 0x040fe20000000023 */
[----:B------:R-:W-:Y:S02]  /*a800*/  HADD2.F32 R123, -RZ, R158.H1_H1 ;  /* 0x3000009eff7b7230 */ /* 0x000fe40000004100 */
[----:B------:R-:W-:Y:S01]  /*a810*/  FMUL R39, R78, R46 ;  /* 0x0000002e4e277220 */ /* 0x000fe20000400000 */
[----:B------:R-:W-:Y:S01]  /*a820*/  F2FP.SATFINITE.E5M2.F32.PACK_AB_MERGE_C R32, R30, R29, R32 ;  /* 0x0000001d1e20723e */ /* 0x000fe20004806020 */
[C---:B------:R-:W-:Y:S01]  /*a830*/  FFMA R36, R81.reuse, R119, R36 ;  /* 0x0000007751247223 */ /* 0x040fe20000000024 */
[C---:B------:R-:W-:Y:S01]  /*a840*/  FMUL R40, R78.reuse, R47 ;  /* 0x0000002f4e287220 */ /* 0x040fe20000400000 */
[C---:B------:R-:W-:Y:S01]  /*a850*/  FFMA R37, R81.reuse, R118, R37 ;  /* 0x0000007651257223 */ /* 0x040fe20000000025 */
[C---:B------:R-:W-:Y:S01]  /*a860*/  FFMA R38, R81.reuse, R121, R38 ;  /* 0x0000007951267223 */ /* 0x040fe20000000026 */
[C---:B------:R-:W-:Y:S01]  /*a870*/  FMUL R42, R78.reuse, R49 ;  /* 0x000000314e2a7220 */ /* 0x040fe20000400000 */
        /* <DEDUP_REMOVED lines=8> */
[C---:B------:R-:W-:Y:S01]  /*a900*/  FMUL R57, R78.reuse, R64 ;  /* 0x000000404e397220 */ /* 0x040fe20000400000 */
[----:B------:R-:W-:Y:S01]  /*a910*/  FFMA R42, R81, R125, R42 ;  /* 0x0000007d512a7223 */ /* 0x000fe2000000002a */
[C---:B------:R-:W-:Y:S01]  /*a920*/  FMUL R46, R78.reuse, R53 ;  /* 0x000000354e2e7220 */ /* 0x040fe20000400000 */
[--C-:B------:R-:W-:Y:S01]  /*a930*/  HADD2.F32 R128, -RZ, R160.reuse.H0_H0 ;  /* 0x200000a0ff807230 */ /* 0x100fe20000004100 */
[----:B------:R-:W-:Y:S01]  /*a940*/  F2FP.SATFINITE.E5M2.F32.PACK_AB_MERGE_C R64, R5, R4, R86 ;  /* 0x000000040540723e */ /* 0x000fe20004806056 */
[C---:B------:R-:W-:Y:S01]  /*a950*/  FMUL R51, R78.reuse, R58 ;  /* 0x0000003a4e337220 */ /* 0x040fe20000400000 */
[C---:B------:R-:W-:Y:S01]  /*a960*/  FMUL R53, R78.reuse, R60 ;  /* 0x0000003c4e357220 */ /* 0x040fe20000400000 */
[C---:B------:R-:W-:Y:S01]  /*a970*/  FFMA R43, R81.reuse, R124, R43 ;  /* 0x0000007c512b7223 */ /* 0x040fe2000000002b */
[----:B------:R-:W-:Y:S02]  /*a980*/  HADD2.F32 R131, -RZ, R160.H1_H1 ;  /* 0x300000a0ff837230 */ /* 0x000fe40000004100 */
[C---:B------:R-:W-:Y:S01]  /*a990*/  FMUL R47, R78.reuse, R54 ;  /* 0x000000364e2f7220 */ /* 0x040fe20000400000 */
[C---:B------:R-:W-:Y:S01]  /*a9a0*/  FMUL R58, R78.reuse, R65 ;  /* 0x000000414e3a7220 */ /* 0x040fe20000400000 */
[----:B------:R-:W-:Y:S01]  /*a9b0*/  FMUL R60, R78, R67 ;  /* 0x000000434e3c7220 */ /* 0x000fe20000400000 */
[----:B------:R-:W-:Y:S01]  /*a9c0*/  F2FP.SATFINITE.E5M2.F32.PACK_AB_MERGE_C R5, R20, R11, RZ ;  /* 0x0000000b1405723e */ /* 0x000fe200048060ff */
[----:B------:R-:W-:Y:S01]  /*a9d0*/  FFMA R44, R81, R127, R44 ;  /* 0x0000007f512c7223 */ /* 0x000fe2000000002c */
[C---:B------:R-:W-:Y:S01]  /*a9e0*/  FMUL R48, R78.reuse, R55 ;  /* 0x000000374e307220 */ /* 0x040fe20000400000 */
[----:B------:R-:W-:Y:S01]  /*a9f0*/  F2FP.SATFINITE.E5M2.F32.PACK_AB_MERGE_C R65, R9, R8, R138 ;  /* 0x000000080941723e */ /* 0x000fe2000480608a */
[----:B------:R-:W-:Y:S01]  /*aa00*/  FFMA R45, R81, R126, R45 ;  /* 0x0000007e512d7223 */ /* 0x000fe2000000002d */
[----:B------:R-:W-:Y:S01]  /*aa10*/  F2FP.SATFINITE.E5M2.F32.PACK_AB_MERGE_C R67, R17, R16, R18 ;  /* 0x000000101143723e */ /* 0x000fe20004806012 */
[----:B------:R-:W-:Y:S01]  /*aa20*/  FMUL R49, R78, R56 ;  /* 0x000000384e317220 */ /* 0x000fe20000400000 */
[C---:B------:R-:W-:Y:S01]  /*aa30*/  FFMA R46, R81.reuse, R129, R46 ;  /* 0x00000081512e7223 */ /* 0x040fe2000000002e */
[--C-:B------:R-:W-:Y:S02]  /*aa40*/  HADD2.F32 R132, -RZ, R161.reuse.H0_H0 ;  /* 0x200000a1ff847230 */ /* 0x100fe40000004100 */
[C---:B------:R-:W-:Y:S01]  /*aa50*/  FFMA R47, R81.reuse, R128, R47 ;  /* 0x00000080512f7223 */ /* 0x040fe2000000002f */
[----:B------:R1:W-:Y:S01]  /*aa60*/  STS.128 [R172+UR49+0xa200], R64 ;  /* 0x00a20040ac007988 */ /* 0x0003e20008000c31 */
[----:B------:R-:W-:Y:S01]  /*aa70*/  HADD2.F32 R135, -RZ, R161.H1_H1 ;  /* 0x300000a1ff877230 */ /* 0x000fe20000004100 */
[----:B------:R-:W-:Y:S01]  /*aa80*/  F2FP.SATFINITE.E5M2.F32.PACK_AB_MERGE_C R5, R10, R7, R5 ;  /* 0x000000070a05723e */ /* 0x000fe20004806005 */
[C---:B------:R-:W-:Y:S01]  /*aa90*/  FFMA R48, R81.reuse, R131, R48 ;  /* 0x0000008351307223 */ /* 0x040fe20000000030 */
[----:B------:R-:W-:Y:S01]  /*aaa0*/  F2FP.SATFINITE.E5M2.F32.PACK_AB_MERGE_C R7, R28, R27, RZ ;  /* 0x0000001b1c07723e */ /* 0x000fe200048060ff */
        /* <DEDUP_REMOVED lines=8> */
[----:B------:R-:W-:Y:S01]  /*ab30*/  FMUL R56, R78, R63 ;  /* 0x0000003f4e387220 */ /* 0x000fe20000400000 */
[----:B------:R-:W-:Y:S01]  /*ab40*/  F2FP.SATFINITE.E5M2.F32.PACK_AB_MERGE_C R4, R2, R0, R3 ;  /* 0x000000000204723e */ /* 0x000fe20004806003 */
[C---:B------:R-:W-:Y:S01]  /*ab50*/  FFMA R53, R81.reuse, R134, R53 ;  /* 0x0000008651357223 */ /* 0x040fe20000000035 */
[----:B------:R-:W-:Y:S01]  /*ab60*/  F2FP.SATFINITE.E5M2.F32.PACK_AB_MERGE_C R7, R26, R25, R7 ;  /* 0x000000191a07723e */ /* 0x000fe20004806007 */
[C---:B------:R-:W-:Y:S01]  /*ab70*/  FFMA R54, R81.reuse, R137, R54 ;  /* 0x0000008951367223 */ /* 0x040fe20000000036 */
[--C-:B------:R-:W-:Y:S02]  /*ab80*/  HADD2.F32 R84, -RZ, R163.reuse.H0_H0 ;  /* 0x200000a3ff547230 */ /* 0x100fe40000004100 */
[C---:B------:R-:W-:Y:S01]  /*ab90*/  FFMA R55, R81.reuse, R136, R55 ;  /* 0x0000008851377223 */ /* 0x040fe20000000037 */
[----:B------:R-:W-:Y:S01]  /*aba0*/  HADD2.F32 R85, -RZ, R163.H1_H1 ;  /* 0x300000a3ff557230 */ /* 0x000fe20000004100 */
[----:B------:R1:W-:Y:S01]  /*abb0*/  STS.128 [R192+0xa010], R4 ;  /* 0x00a01004c0007388 */ /* 0x0003e20000000c00 */
[----:B------:R-:W-:Y:S01]  /*abc0*/  F2FP.SATFINITE.E5M2.F32.PACK_AB_MERGE_C R35, R36, R35, RZ ;  /* 0x000000232423723e */ /* 0x000fe200048060ff */
[C---:B------:R-:W-:Y:S01]  /*abd0*/  FFMA R56, R81.reuse, R139, R56 ;  /* 0x0000008b51387223 */ /* 0x040fe20000000038 */
[----:B------:R-:W-:Y:S01]  /*abe0*/  F2FP.SATFINITE.E5M2.F32.PACK_AB_MERGE_C R39, R40, R39, RZ ;  /* 0x000000272827723e */ /* 0x000fe200048060ff */
[C---:B------:R-:W-:Y:S01]  /*abf0*/  FFMA R57, R81.reuse, R82, R57 ;  /* 0x0000005251397223 */ /* 0x040fe20000000039 */
[----:B------:R-:W-:Y:S01]  /*ac00*/  F2FP.SATFINITE.E5M2.F32.PACK_AB_MERGE_C R43, R44, R43, RZ ;  /* 0x0000002b2c2b723e */ /* 0x000fe200048060ff */
[C---:B------:R-:W-:Y:S01]  /*ac10*/  FFMA R58, R81.reuse, R83, R58 ;  /* 0x00000053513a7223 */ /* 0x040fe2000000003a */
[C---:B------:R-:W-:Y:S01]  /*ac20*/  FFMA R59, R81.reuse, R84, R59 ;  /* 0x00000054513b7223 */ /* 0x040fe2000000003b */
[----:B------:R-:W-:Y:S01]  /*ac30*/  F2FP.SATFINITE.E5M2.F32.PACK_AB_MERGE_C R33, R34, R33, R35 ;  /* 0x000000212221723e */ /* 0x000fe20004806023 */
        /* <DEDUP_REMOVED lines=11> */
[----:B------:R-:W-:Y:S05]  /*acf0*/  F2FP.SATFINITE.E5M2.F32.PACK_AB_MERGE_C R51, R58, R57, R59 ;  /* 0x000000393a33723e */ /* 0x000fea000480603b */
        /* <DEDUP_REMOVED lines=18> */
.L_x_123:
[----:B------:R-:W-:Y:S05]  /*ae20*/  BSYNC.RECONVERGENT B0 ;  /* 0x0000000000007941 */ /* 0x000fea0003800200 */
.L_x_122:
[----:B------:R-:W-:Y:S01]  /*ae30*/  BAR.SYNC.DEFER_BLOCKING 0x1, 0x80 ;  /* 0x0042000000007b1d */ /* 0x000fe20000010000 */
[----:B------:R-:W-:Y:S01]  /*ae40*/  ISETP.NE.AND P2, PT, R190, RZ, PT ;  /* 0x000000ffbe00720c */ /* 0x000fe20003f45270 */
[----:B------:R-:W-:Y:S01]  /*ae50*/  IMAD.IADD R20, R75, 0x1, R147 ;  /* 0x000000014b147824 */ /* 0x000fe200078e0293 */
[----:B------:R-:W-:Y:S01]  /*ae60*/  ISETP.NE.AND P0, PT, R191, 0x2, PT ;  /* 0x00000002bf00780c */ /* 0x000fe20003f05270 */
[----:B------:R-:W-:Y:S01]  /*ae70*/  IMAD.IADD R21, R77, 0x1, R170 ;  /* 0x000000014d157824 */ /* 0x000fe200078e02aa */
[----:B------:R-:W-:Y:S02]  /*ae80*/  ISETP.NE.AND P1, PT, R76, 0x2, PT ;  /* 0x000000024c00780c */ /* 0x000fe40003f25270 */
[----:B------:R-:W-:Y:S02]  /*ae90*/  SEL R3, RZ, 0x1, P0 ;  /* 0x00000001ff037807 */ /* 0x000fe40000000000 */
[----:B------:R-:W-:Y:S02]  /*aea0*/  SEL R0, RZ, 0x1, P1 ;  /* 0x00000001ff007807 */ /* 0x000fe40000800000 */
[----:B------:R-:W-:Y:S02]  /*aeb0*/  LOP3.LUT R182, R182, R3, RZ, 0x3c, !PT ;  /* 0x00000003b6b67212 */ /* 0x000fe400078e3cff */
[----:B------:R-:W-:Y:S02]  /*aec0*/  LOP3.LUT R183, R183, R0, RZ, 0x3c, !PT ;  /* 0x00000000b7b77212 */ /* 0x000fe400078e3cff */
[----:B------:R-:W-:Y:S02]  /*aed0*/  @P2 R2UR UR36, R179 ;  /* 0x00000000b32422ca */ /* 0x000fe400000e0000 */
[----:B------:R-:W-:Y:S02]  /*aee0*/  SEL R191, R191, RZ, P0 ;  /* 0x000000ffbfbf7207 */ /* 0x000fe40000000000 */
[----:B------:R-:W-:Y:S01]  /*aef0*/  SEL R76, R76, RZ, P1 ;  /* 0x000000ff4c4c7207 */ /* 0x000fe20000800000 */
[----:B------:R-:W-:Y:S10]  /*af00*/  @P2 BRA `(.L_x_124) ;  /* 0xffffff9800d82947 */ /* 0x000ff4000383ffff */
[----:B------:R-:W-:Y:S05]  /*af10*/  EXIT ;  /* 0x000000000000794d */ /* 0x000fea0003800000 */
.L_x_19:
[----:B--2---:R2:W1:Y:S02]  /*af20*/  SYNCS.PHASECHK.TRANS64.TRYWAIT P0, [R3+URZ+0xd0], R2 ;  /* 0x0000d002030075a7 */ /* 0x00446400080011ff */
[----:B-1----:R-:W-:Y:S05]  /*af30*/  @!P0 NANOSLEEP.SYNCS 0x989680 ;  /* 0x009896800000895d */ /* 0x002fea0003900000 */
[----:B------:R-:W1:Y:S02]  /*af40*/  @!P0 SYNCS.PHASECHK.TRANS64 P0, [R3+URZ+0xd0], R2 ;  /* 0x0000d002030085a7 */ /* 0x000e6400080010ff */
[----:B-1----:R-:W-:Y:S05]  /*af50*/  @!P0 BRA `(.L_x_19) ;  /* 0xfffffffc00f08947 */ /* 0x002fea000383ffff */
[----:B------:R-:W-:Y:S05]  /*af60*/  BRA `(.L_x_125) ;  /* 0xffffff6400847947 */ /* 0x000fea000383ffff */
.L_x_22:
[----:B-1----:R-:W-:-:S07]  /*af70*/  MOV R2, UR33 ;  /* 0x0000002100027c02 */ /* 0x002fce0008000f00 */
.L_x_126:
[----:B-1----:R1:W2:Y:S02]  /*af80*/  SYNCS.PHASECHK.TRANS64.TRYWAIT P0, [R2+URZ+0x18], R5 ;  /* 0x00001805020075a7 */ /* 0x0022a400080011ff */
[----:B--2---:R-:W-:Y:S05]  /*af90*/  @!P0 NANOSLEEP.SYNCS 0x989680 ;  /* 0x009896800000895d */ /* 0x004fea0003900000 */
[----:B------:R-:W2:Y:S02]  /*afa0*/  @!P0 SYNCS.PHASECHK.TRANS64 P0, [R2+URZ+0x18], R5 ;  /* 0x00001805020085a7 */ /* 0x000ea400080010ff */
[----:B--2---:R-:W-:Y:S05]  /*afb0*/  @!P0 BRA `(.L_x_126) ;  /* 0xfffffffc00f08947 */ /* 0x004fea000383ffff */
[----:B------:R-:W-:Y:S05]  /*afc0*/  BRA `(.L_x_21) ;  /* 0xffffff6400d47947 */ /* 0x000fea000383ffff */
.L_x_28:
[----:B-1----:R-:W-:-:S07]  /*afd0*/  MOV R2, UR17 ;  /* 0x0000001100027c02 */ /* 0x002fce0008000f00 */
.L_x_127:
[----:B-1----:R1:W2:Y:S02]  /*afe0*/  SYNCS.PHASECHK.TRANS64.TRYWAIT P0, [R2+URZ+0x18], R5 ;  /* 0x00001805020075a7 */ /* 0x0022a400080011ff */
[----:B--2---:R-:W-:Y:S05]  /*aff0*/  @!P0 NANOSLEEP.SYNCS 0x989680 ;  /* 0x009896800000895d */ /* 0x004fea0003900000 */
[----:B------:R-:W2:Y:S02]  /*b000*/  @!P0 SYNCS.PHASECHK.TRANS64 P0, [R2+URZ+0x18], R5 ;  /* 0x00001805020085a7 */ /* 0x000ea400080010ff */
[----:B--2---:R-:W-:Y:S05]  /*b010*/  @!P0 BRA `(.L_x_127) ;  /* 0xfffffffc00f08947 */ /* 0x004fea000383ffff */
[----:B------:R-:W-:Y:S05]  /*b020*/  BRA `(.L_x_27) ;  /* 0xffffff68007c7947 */ /* 0x000fea000383ffff */
.L_x_32:
[----:B-1----:R1:W2:Y:S02]  /*b030*/  SYNCS.PHASECHK.TRANS64.TRYWAIT P0, [R2+URZ+0x80], R3 ;  /* 0x00008003020075a7 */ /* 0x0022a400080011ff */
[----:B--2---:R-:W-:Y:S05]  /*b040*/  @!P0 NANOSLEEP.SYNCS 0x989680 ;  /* 0x009896800000895d */ /* 0x004fea0003900000 */
[----:B------:R-:W2:Y:S02]  /*b050*/  @!P0 SYNCS.PHASECHK.TRANS64 P0, [R2+URZ+0x80], R3 ;  /* 0x00008003020085a7 */ /* 0x000ea400080010ff */
[----:B--2---:R-:W-:Y:S05]  /*b060*/  @!P0 BRA `(.L_x_32) ;  /* 0xfffffffc00f08947 */ /* 0x004fea000383ffff */
[----:B------:R-:W-:Y:S05]  /*b070*/  BRA `(.L_x_128) ;  /* 0xffffff6c000c7947 */ /* 0x000fea000383ffff */
.L_x_36:
[----:B----4-:R-:W-:-:S07]  /*b080*/  MOV R0, UR5 ;  /* 0x0000000500007c02 */ /* 0x010fce0008000f00 */
.L_x_129:
[----:B-1----:R1:W2:Y:S02]  /*b090*/  SYNCS.PHASECHK.TRANS64.TRYWAIT P0, [R0+URZ], R3 ;  /* 0x00000003000075a7 */ /* 0x0022a400080011ff */
[----:B--2---:R-:W-:Y:S05]  /*b0a0*/  @!P0 NANOSLEEP.SYNCS 0x989680 ;  /* 0x009896800000895d */ /* 0x004fea0003900000 */
[----:B------:R-:W2:Y:S02]  /*b0b0*/  @!P0 SYNCS.PHASECHK.TRANS64 P0, [R0+URZ], R3 ;  /* 0x00000003000085a7 */ /* 0x000ea400080010ff */
[----:B--2---:R-:W-:Y:S05]  /*b0c0*/  @!P0 BRA `(.L_x_129) ;  /* 0xfffffffc00f08947 */ /* 0x004fea000383ffff */
[----:B------:R-:W-:Y:S05]  /*b0d0*/  BRA `(.L_x_130) ;  /* 0xffffff70007c7947 */ /* 0x000fea000383ffff */
.L_x_37:
[----:B----4-:R-:W-:-:S07]  /*b0e0*/  MOV R0, UR5 ;  /* 0x0000000500007c02 */ /* 0x010fce0008000f00 */
.L_x_131:
[----:B-1----:R1:W2:Y:S02]  /*b0f0*/  SYNCS.PHASECHK.TRANS64.TRYWAIT P0, [R0+URZ], R3 ;  /* 0x00000003000075a7 */ /* 0x0022a400080011ff */
[----:B--2---:R-:W-:Y:S05]  /*b100*/  @!P0 NANOSLEEP.SYNCS 0x989680 ;  /* 0x009896800000895d */ /* 0x004fea0003900000 */
[----:B------:R-:W2:Y:S02]  /*b110*/  @!P0 SYNCS.PHASECHK.TRANS64 P0, [R0+URZ], R3 ;  /* 0x00000003000085a7 */ /* 0x000ea400080010ff */
[----:B--2---:R-:W-:Y:S05]  /*b120*/  @!P0 BRA `(.L_x_131) ;  /* 0xfffffffc00f08947 */ /* 0x004fea000383ffff */
[----:B------:R-:W-:Y:S05]  /*b130*/  BRA `(.L_x_132) ;  /* 0xffffff7000887947 */ /* 0x000fea000383ffff */
.L_x_40:
[----:B-1----:R1:W2:Y:S02]  /*b140*/  SYNCS.PHASECHK.TRANS64.TRYWAIT P0, [R0+URZ+0xc0], R5 ;  /* 0x0000c005000075a7 */ /* 0x0022a400080011ff */
[----:B--2---:R-:W-:Y:S05]  /*b150*/  @!P0 NANOSLEEP.SYNCS 0x989680 ;  /* 0x009896800000895d */ /* 0x004fea0003900000 */
[----:B------:R-:W2:Y:S02]  /*b160*/  @!P0 SYNCS.PHASECHK.TRANS64 P0, [R0+URZ+0xc0], R5 ;  /* 0x0000c005000085a7 */ /* 0x000ea400080010ff */
[----:B--2---:R-:W-:Y:S05]  /*b170*/  @!P0 BRA `(.L_x_40) ;  /* 0xfffffffc00f08947 */ /* 0x004fea000383ffff */
[----:B------:R-:W-:Y:S05]  /*b180*/  BRA `(.L_x_133) ;  /* 0xffffff7000e47947 */ /* 0x000fea000383ffff */
.L_x_41:
[----:B------:R-:W-:-:S07]  /*b190*/  MOV R0, UR5 ;  /* 0x0000000500007c02 */ /* 0x000fce0008000f00 */
.L_x_134:
[----:B-1----:R1:W2:Y:S02]  /*b1a0*/  SYNCS.PHASECHK.TRANS64.TRYWAIT P0, [R0+URZ+0x90], R5 ;  /* 0x00009005000075a7 */ /* 0x0022a400080011ff */
[----:B--2---:R-:W-:Y:S05]  /*b1b0*/  @!P0 NANOSLEEP.SYNCS 0x989680 ;  /* 0x009896800000895d */ /* 0x004fea0003900000 */
[----:B------:R-:W2:Y:S02]  /*b1c0*/  @!P0 SYNCS.PHASECHK.TRANS64 P0, [R0+URZ+0x90], R5 ;  /* 0x00009005000085a7 */ /* 0x000ea400080010ff */
[----:B--2---:R-:W-:Y:S05]  /*b1d0*/  @!P0 BRA `(.L_x_134) ;  /* 0xfffffffc00f08947 */ /* 0x004fea000383ffff */
[----:B------:R-:W-:Y:S05]  /*b1e0*/  BRA `(.L_x_135) ;  /* 0xffffff7000f47947 */ /* 0x000fea000383ffff */
.L_x_42:
[----:B-1----:R1:W2:Y:S02]  /*b1f0*/  SYNCS.PHASECHK.TRANS64.TRYWAIT P1, [R0+URZ+0x80], R5 ;  /* 0x00008005000075a7 */ /* 0x0022a400080211ff */
[----:B--2---:R-:W-:Y:S05]  /*b200*/  @!P1 NANOSLEEP.SYNCS 0x989680 ;  /* 0x009896800000995d */ /* 0x004fea0003900000 */
[----:B------:R-:W2:Y:S02]  /*b210*/  @!P1 SYNCS.PHASECHK.TRANS64 P1, [R0+URZ+0x80], R5 ;  /* 0x00008005000095a7 */ /* 0x000ea400080210ff */
[----:B--2---:R-:W-:Y:S05]  /*b220*/  @!P1 BRA `(.L_x_42) ;  /* 0xfffffffc00f09947 */ /* 0x004fea000383ffff */
[----:B------:R-:W-:Y:S05]  /*b230*/  BRA `(.L_x_136) ;  /* 0xffffff7400247947 */ /* 0x000fea000383ffff */
.L_x_45:
[----:B------:R-:W-:-:S07]  /*b240*/  MOV R0, UR5 ;  /* 0x0000000500007c02 */ /* 0x000fce0008000f00 */
.L_x_137:
[----:B-1----:R1:W2:Y:S02]  /*b250*/  SYNCS.PHASECHK.TRANS64.TRYWAIT P0, [R0+URZ+0x90], R3 ;  /* 0x00009003000075a7 */ /* 0x0022a400080011ff */
[----:B--2---:R-:W-:Y:S05]  /*b260*/  @!P0 NANOSLEEP.SYNCS 0x989680 ;  /* 0x009896800000895d */ /* 0x004fea0003900000 */
[----:B------:R-:W2:Y:S02]  /*b270*/  @!P0 SYNCS.PHASECHK.TRANS64 P0, [R0+URZ+0x90], R3 ;  /* 0x00009003000085a7 */ /* 0x000ea400080010ff */
[----:B--2---:R-:W-:Y:S05]  /*b280*/  @!P0 BRA `(.L_x_137) ;  /* 0xfffffffc00f08947 */ /* 0x004fea000383ffff */
[----:B------:R-:W-:Y:S05]  /*b290*/  BRA `(.L_x_44) ;  /* 0xffffff7400787947 */ /* 0x000fea000383ffff */
.L_x_52:
[----:B-1----:R1:W2:Y:S02]  /*b2a0*/  SYNCS.PHASECHK.TRANS64.TRYWAIT P1, [R0+URZ+0x80], R5 ;  /* 0x00008005000075a7 */ /* 0x0022a400080211ff */
[----:B--2---:R-:W-:Y:S05]  /*b2b0*/  @!P1 NANOSLEEP.SYNCS 0x989680 ;  /* 0x009896800000995d */ /* 0x004fea0003900000 */
[----:B------:R-:W2:Y:S02]  /*b2c0*/  @!P1 SYNCS.PHASECHK.TRANS64 P1, [R0+URZ+0x80], R5 ;  /* 0x00008005000095a7 */ /* 0x000ea400080210ff */
[----:B--2---:R-:W-:Y:S05]  /*b2d0*/  @!P1 BRA `(.L_x_52) ;  /* 0xfffffffc00f09947 */ /* 0x004fea000383ffff */
[----:B------:R-:W-:Y:S05]  /*b2e0*/  BRA `(.L_x_138) ;  /* 0xffffff7800e87947 */ /* 0x000fea000383ffff */
.L_x_53:
[----:B------:R-:W-:-:S07]  /*b2f0*/  MOV R3, UR7 ;  /* 0x0000000700037c02 */ /* 0x000fce0008000f00 */
.L_x_139:
[----:B-1----:R1:W2:Y:S02]  /*b300*/  SYNCS.PHASECHK.TRANS64.TRYWAIT P0, [R3+URZ+0xb0], R0 ;  /* 0x0000b000030075a7 */ /* 0x0022a400080011ff */
[----:B--2---:R-:W-:Y:S05]  /*b310*/  @!P0 NANOSLEEP.SYNCS 0x989680 ;  /* 0x009896800000895d */ /* 0x004fea0003900000 */
[----:B------:R-:W2:Y:S02]  /*b320*/  @!P0 SYNCS.PHASECHK.TRANS64 P0, [R3+URZ+0xb0], R0 ;  /* 0x0000b000030085a7 */ /* 0x000ea400080010ff */
[----:B--2---:R-:W-:Y:S05]  /*b330*/  @!P0 BRA `(.L_x_139) ;  /* 0xfffffffc00f08947 */ /* 0x004fea000383ffff */
[----:B------:R-:W-:Y:S05]  /*b340*/  BRA `(.L_x_140) ;  /* 0xffffff7c00207947 */ /* 0x000fea000383ffff */
.L_x_56:
[----:B------:R-:W-:Y:S07]  /*b350*/  MOV R0, UR6 ;  /* 0x0000000600007c02 */ /* 0x000fee0008000f00 */
.L_x_141:
[----:B-1----:R1:W2:Y:S02]  /*b360*/  SYNCS.PHASECHK.TRANS64.TRYWAIT P0, [R0+URZ], R3 ;  /* 0x00000003000075a7 */ /* 0x0022a400080011ff */
[----:B--2---:R-:W-:Y:S05]  /*b370*/  @!P0 NANOSLEEP.SYNCS 0x989680 ;  /* 0x009896800000895d */ /* 0x004fea0003900000 */
[----:B------:R-:W2:Y:S02]  /*b380*/  @!P0 SYNCS.PHASECHK.TRANS64 P0, [R0+URZ], R3 ;  /* 0x00000003000085a7 */ /* 0x000ea400080010ff */
[----:B--2---:R-:W-:Y:S05]  /*b390*/  @!P0 BRA `(.L_x_141) ;  /* 0xfffffffc00f08947 */ /* 0x004fea000383ffff */
[----:B------:R-:W-:Y:S05]  /*b3a0*/  BRA `(.L_x_55) ;  /* 0xffffff7c003c7947 */ /* 0x000fea000383ffff */
.L_x_59:
[----:B------:R-:W-:-:S07]  /*b3b0*/  MOV R0, UR6 ;  /* 0x0000000600007c02 */ /* 0x000fce0008000f00 */
.L_x_142:
[----:B--2---:R2:W4:Y:S02]  /*b3c0*/  SYNCS.PHASECHK.TRANS64.TRYWAIT P0, [R0+URZ], R3 ;  /* 0x00000003000075a7 */ /* 0x00452400080011ff */
[----:B----4-:R-:W-:Y:S05]  /*b3d0*/  @!P0 NANOSLEEP.SYNCS 0x989680 ;  /* 0x009896800000895d */ /* 0x010fea0003900000 */
[----:B------:R-:W4:Y:S02]  /*b3e0*/  @!P0 SYNCS.PHASECHK.TRANS64 P0, [R0+URZ], R3 ;  /* 0x00000003000085a7 */ /* 0x000f2400080010ff */
[----:B----4-:R-:W-:Y:S05]  /*b3f0*/  @!P0 BRA `(.L_x_142) ;  /* 0xfffffffc00f08947 */ /* 0x010fea000383ffff */
[----:B------:R-:W-:Y:S05]  /*b400*/  BRA `(.L_x_143) ;  /* 0xffffff8000187947 */ /* 0x000fea000383ffff */
.L_x_60:
[----:B------:R-:W-:-:S07]  /*b410*/  MOV R0, UR7 ;  /* 0x0000000700007c02 */ /* 0x000fce0008000f00 */
.L_x_144:
[----:B-1----:R1:W2:Y:S02]  /*b420*/  SYNCS.PHASECHK.TRANS64.TRYWAIT P0, [R0+URZ], R3 ;  /* 0x00000003000075a7 */ /* 0x0022a400080011ff */
[----:B--2---:R-:W-:Y:S05]  /*b430*/  @!P0 NANOSLEEP.SYNCS 0x989680 ;  /* 0x009896800000895d */ /* 0x004fea0003900000 */
[----:B------:R-:W2:Y:S02]  /*b440*/  @!P0 SYNCS.PHASECHK.TRANS64 P0, [R0+URZ], R3 ;  /* 0x00000003000085a7 */ /* 0x000ea400080010ff */
[----:B--2---:R-:W-:Y:S05]  /*b450*/  @!P0 BRA `(.L_x_144) ;  /* 0xfffffffc00f08947 */ /* 0x004fea000383ffff */
[----:B------:R-:W-:Y:S05]  /*b460*/  BRA `(.L_x_145) ;  /* 0xffffff8000247947 */ /* 0x000fea000383ffff */
.L_x_65:
[----:B--2---:R2:W3:Y:S02]  /*b470*/  SYNCS.PHASECHK.TRANS64.TRYWAIT P0, [R0+URZ+0x80], R3 ;  /* 0x00008003000075a7 */ /* 0x0044e400080011ff */
[----:B---3--:R-:W-:Y:S05]  /*b480*/  @!P0 NANOSLEEP.SYNCS 0x989680 ;  /* 0x009896800000895d */ /* 0x008fea0003900000 */
[----:B------:R-:W3:Y:S02]  /*b490*/  @!P0 SYNCS.PHASECHK.TRANS64 P0, [R0+URZ+0x80], R3 ;  /* 0x00008003000085a7 */ /* 0x000ee400080010ff */
[----:B---3--:R-:W-:Y:S05]  /*b4a0*/  @!P0 BRA `(.L_x_65) ;  /* 0xfffffffc00f08947 */ /* 0x008fea000383ffff */
[----:B------:R-:W-:Y:S05]  /*b4b0*/  BRA `(.L_x_146) ;  /* 0xffffff8400307947 */ /* 0x000fea000383ffff */
.L_x_68:
[----:B------:R-:W-:Y:S07]  /*b4c0*/  MOV R0, UR7 ;  /* 0x0000000700007c02 */ /* 0x000fee0008000f00 */
.L_x_147:
[----:B--2---:R2:W3:Y:S02]  /*b4d0*/  SYNCS.PHASECHK.TRANS64.TRYWAIT P0, [R0+URZ+0x78], R3 ;  /* 0x00007803000075a7 */ /* 0x0044e400080011ff */
[----:B---3--:R-:W-:Y:S05]  /*b4e0*/  @!P0 NANOSLEEP.SYNCS 0x989680 ;  /* 0x009896800000895d */ /* 0x008fea0003900000 */
[----:B------:R-:W3:Y:S02]  /*b4f0*/  @!P0 SYNCS.PHASECHK.TRANS64 P0, [R0+URZ+0x78], R3 ;  /* 0x00007803000085a7 */ /* 0x000ee400080010ff */
[----:B---3--:R-:W-:Y:S05]  /*b500*/  @!P0 BRA `(.L_x_147) ;  /* 0xfffffffc00f08947 */ /* 0x008fea000383ffff */
[----:B------:R-:W-:Y:S05]  /*b510*/  BRA `(.L_x_67) ;  /* 0xffffff8800107947 */ /* 0x000fea000383ffff */
.L_x_71:
[----:B------:R-:W-:Y:S07]  /*b520*/  MOV R3, UR7 ;  /* 0x0000000700037c02 */ /* 0x000fee0008000f00 */
.L_x_148:
[----:B-1----:R1:W2:Y:S02]  /*b530*/  SYNCS.PHASECHK.TRANS64.TRYWAIT P0, [R3+URZ+0x50], R12 ;  /* 0x0000500c030075a7 */ /* 0x0022a400080011ff */
[----:B--2---:R-:W-:Y:S05]  /*b540*/  @!P0 NANOSLEEP.SYNCS 0x989680 ;  /* 0x009896800000895d */ /* 0x004fea0003900000 */
[----:B------:R-:W2:Y:S02]  /*b550*/  @!P0 SYNCS.PHASECHK.TRANS64 P0, [R3+URZ+0x50], R12 ;  /* 0x0000500c030085a7 */ /* 0x000ea400080010ff */
[----:B--2---:R-:W-:Y:S05]  /*b560*/  @!P0 BRA `(.L_x_148) ;  /* 0xfffffffc00f08947 */ /* 0x004fea000383ffff */
[----:B------:R-:W-:Y:S05]  /*b570*/  BRA `(.L_x_149) ;  /* 0xffffff8800887947 */ /* 0x000fea000383ffff */
.L_x_72:
[----:B-1----:R-:W-:Y:S07]  /*b580*/  MOV R3, UR7 ;  /* 0x0000000700037c02 */ /* 0x002fee0008000f00 */
.L_x_150:
[----:B-1----:R1:W2:Y:S02]  /*b590*/  SYNCS.PHASECHK.TRANS64.TRYWAIT P0, [R3+URZ+0x58], R12 ;  /* 0x0000580c030075a7 */ /* 0x0022a400080011ff */
[----:B--2---:R-:W-:Y:S05]  /*b5a0*/  @!P0 NANOSLEEP.SYNCS 0x989680 ;  /* 0x009896800000895d */ /* 0x004fea0003900000 */
[----:B------:R-:W2:Y:S02]  /*b5b0*/  @!P0 SYNCS.PHASECHK.TRANS64 P0, [R3+URZ+0x58], R12 ;  /* 0x0000580c030085a7 */ /* 0x000ea400080010ff */
[----:B--2---:R-:W-:Y:S05]  /*b5c0*/  @!P0 BRA `(.L_x_150) ;  /* 0xfffffffc00f08947 */ /* 0x004fea000383ffff */
[----:B------:R-:W-:Y:S05]  /*b5d0*/  BRA `(.L_x_151) ;  /* 0xffffff8800c47947 */ /* 0x000fea000383ffff */
.L_x_73:
[----:B-1----:R-:W-:Y:S07]  /*b5e0*/  MOV R3, UR7 ;  /* 0x0000000700037c02 */ /* 0x002fee0008000f00 */
.L_x_152:
[----:B-1----:R1:W2:Y:S02]  /*b5f0*/  SYNCS.PHASECHK.TRANS64.TRYWAIT P0, [R3+URZ+0x60], R12 ;  /* 0x0000600c030075a7 */ /* 0x0022a400080011ff */
[----:B--2---:R-:W-:Y:S05]  /*b600*/  @!P0 NANOSLEEP.SYNCS 0x989680 ;  /* 0x009896800000895d */ /* 0x004fea0003900000 */
[----:B------:R-:W2:Y:S02]  /*b610*/  @!P0 SYNCS.PHASECHK.TRANS64 P0, [R3+URZ+0x60], R12 ;  /* 0x0000600c030085a7 */ /* 0x000ea400080010ff */
[----:B--2---:R-:W-:Y:S05]  /*b620*/  @!P0 BRA `(.L_x_152) ;  /* 0xfffffffc00f08947 */ /* 0x004fea000383ffff */
[----:B------:R-:W-:Y:S05]  /*b630*/  BRA `(.L_x_153) ;  /* 0xffffff8c000c7947 */ /* 0x000fea000383ffff */
.L_x_74:
[----:B------:R-:W-:Y:S07]  /*b640*/  MOV R3, UR7 ;  /* 0x0000000700037c02 */ /* 0x000fee0008000f00 */
.L_x_154:
[----:B-1----:R1:W2:Y:S02]  /*b650*/  SYNCS.PHASECHK.TRANS64.TRYWAIT P0, [R3+URZ+0x68], R12 ;  /* 0x0000680c030075a7 */ /* 0x0022a400080011ff */
[----:B--2---:R-:W-:Y:S05]  /*b660*/  @!P0 NANOSLEEP.SYNCS 0x989680 ;  /* 0x009896800000895d */ /* 0x004fea0003900000 */
[----:B------:R-:W2:Y:S02]  /*b670*/  @!P0 SYNCS.PHASECHK.TRANS64 P0, [R3+URZ+0x68], R12 ;  /* 0x0000680c030085a7 */ /* 0x000ea400080010ff */
[----:B--2---:R-:W-:Y:S05]  /*b680*/  @!P0 BRA `(.L_x_154) ;  /* 0xfffffffc00f08947 */ /* 0x004fea000383ffff */
[----:B------:R-:W-:Y:S05]  /*b690*/  BRA `(.L_x_155) ;  /* 0xffffff8c00947947 */ /* 0x000fea000383ffff */
.L_x_76:
[----:B------:R-:W-:-:S07]  /*b6a0*/  MOV R0, UR7 ;  /* 0x0000000700007c02 */ /* 0x000fce0008000f00 */
.L_x_156:
[----:B-1----:R1:W3:Y:S02]  /*b6b0*/  SYNCS.PHASECHK.TRANS64.TRYWAIT P0, [R0+URZ+0x50], R3 ;  /* 0x00005003000075a7 */ /* 0x0022e400080011ff */
[----:B---3--:R-:W-:Y:S05]  /*b6c0*/  @!P0 NANOSLEEP.SYNCS 0x989680 ;  /* 0x009896800000895d */ /* 0x008fea0003900000 */
[----:B------:R-:W3:Y:S02]  /*b6d0*/  @!P0 SYNCS.PHASECHK.TRANS64 P0, [R0+URZ+0x50], R3 ;  /* 0x00005003000085a7 */ /* 0x000ee400080010ff */
[----:B---3--:R-:W-:Y:S05]  /*b6e0*/  @!P0 BRA `(.L_x_156) ;  /* 0xfffffffc00f08947 */ /* 0x008fea000383ffff */
[----:B------:R-:W-:Y:S05]  /*b6f0*/  BRA `(.L_x_157) ;  /* 0xffffff9000047947 */ /* 0x000fea000383ffff */
.L_x_77:
[----:B-1----:R-:W-:-:S07]  /*b700*/  MOV R0, UR7 ;  /* 0x0000000700007c02 */ /* 0x002fce0008000f00 */
.L_x_158:
[----:B-1----:R1:W3:Y:S02]  /*b710*/  SYNCS.PHASECHK.TRANS64.TRYWAIT P0, [R0+URZ+0x58], R3 ;  /* 0x00005803000075a7 */ /* 0x0022e400080011ff */
[----:B---3--:R-:W-:Y:S05]  /*b720*/  @!P0 NANOSLEEP.SYNCS 0x989680 ;  /* 0x009896800000895d */ /* 0x008fea0003900000 */
[----:B------:R-:W3:Y:S02]  /*b730*/  @!P0 SYNCS.PHASECHK.TRANS64 P0, [R0+URZ+0x58], R3 ;  /* 0x00005803000085a7 */ /* 0x000ee400080010ff */
[----:B---3--:R-:W-:Y:S05]  /*b740*/  @!P0 BRA `(.L_x_158) ;  /* 0xfffffffc00f08947 */ /* 0x008fea000383ffff */
[----:B------:R-:W-:Y:S05]  /*b750*/  BRA `(.L_x_159) ;  /* 0xffffff8c00f47947 */ /* 0x000fea000383ffff */
.L_x_78:
[----:B-1----:R-:W-:-:S07]  /*b760*/  MOV R0, UR7 ;  /* 0x0000000700007c02 */ /* 0x002fce0008000f00 */
.L_x_160:
[----:B-1----:R1:W3:Y:S02]  /*b770*/  SYNCS.PHASECHK.TRANS64.TRYWAIT P0, [R0+URZ+0x60], R3 ;  /* 0x00006003000075a7 */ /* 0x0022e400080011ff */
[----:B---3--:R-:W-:Y:S05]  /*b780*/  @!P0 NANOSLEEP.SYNCS 0x989680 ;  /* 0x009896800000895d */ /* 0x008fea0003900000 */
[----:B------:R-:W3:Y:S02]  /*b790*/  @!P0 SYNCS.PHASECHK.TRANS64 P0, [R0+URZ+0x60], R3 ;  /* 0x00006003000085a7 */ /* 0x000ee400080010ff */
[----:B---3--:R-:W-:Y:S05]  /*b7a0*/  @!P0 BRA `(.L_x_160) ;  /* 0xfffffffc00f08947 */ /* 0x008fea000383ffff */
[----:B------:R-:W-:Y:S05]  /*b7b0*/  BRA `(.L_x_161) ;  /* 0xffffff8c00e47947 */ /* 0x000fea000383ffff */
.L_x_80:
[----:B--2---:R2:W4:Y:S02]  /*b7c0*/  SYNCS.PHASECHK.TRANS64.TRYWAIT P0, [R0+URZ+0x80], R3 ;  /* 0x00008003000075a7 */ /* 0x00452400080011ff */
[----:B----4-:R-:W-:Y:S05]  /*b7d0*/  @!P0 NANOSLEEP.SYNCS 0x989680 ;  /* 0x009896800000895d */ /* 0x010fea0003900000 */
[----:B------:R-:W4:Y:S02]  /*b7e0*/  @!P0 SYNCS.PHASECHK.TRANS64 P0, [R0+URZ+0x80], R3 ;  /* 0x00008003000085a7 */ /* 0x000f2400080010ff */
[----:B----4-:R-:W-:Y:S05]  /*b7f0*/  @!P0 BRA `(.L_x_80) ;  /* 0xfffffffc00f08947 */ /* 0x010fea000383ffff */
[----:B------:R-:W-:Y:S05]  /*b800*/  BRA `(.L_x_162) ;  /* 0xffffff9000ac7947 */ /* 0x000fea000383ffff */
.L_x_91:
[----:B-1----:R1:W3:Y:S02]  /*b810*/  SYNCS.PHASECHK.TRANS64.TRYWAIT P1, [R3+URZ+0x30], R0 ;  /* 0x00003000030075a7 */ /* 0x0022e400080211ff */
[----:B---3--:R-:W-:Y:S05]  /*b820*/  @!P1 NANOSLEEP.SYNCS 0x989680 ;  /* 0x009896800000995d */ /* 0x008fea0003900000 */
[----:B------:R-:W3:Y:S02]  /*b830*/  @!P1 SYNCS.PHASECHK.TRANS64 P1, [R3+URZ+0x30], R0 ;  /* 0x00003000030095a7 */ /* 0x000ee400080210ff */
[----:B---3--:R-:W-:Y:S05]  /*b840*/  @!P1 BRA `(.L_x_91) ;  /* 0xfffffffc00f09947 */ /* 0x008fea000383ffff */
[----:B------:R-:W-:Y:S05]  /*b850*/  BRA `(.L_x_90) ;  /* 0xffffff9c00d07947 */ /* 0x000fea000383ffff */
.L_x_93:
[----:B-1----:R1:W4:Y:S02]  /*b860*/  SYNCS.PHASECHK.TRANS64.TRYWAIT P0, [R193+URZ+0xa0], R2 ;  /* 0x0000a002c10075a7 */ /* 0x00232400080011ff */
[----:B----4-:R-:W-:Y:S05]  /*b870*/  @!P0 NANOSLEEP.SYNCS 0x989680 ;  /* 0x009896800000895d */ /* 0x010fea0003900000 */
[----:B------:R-:W4:Y:S02]  /*b880*/  @!P0 SYNCS.PHASECHK.TRANS64 P0, [R193+URZ+0xa0], R2 ;  /* 0x0000a002c10085a7 */ /* 0x000f2400080010ff */
[----:B----4-:R-:W-:Y:S05]  /*b890*/  @!P0 BRA `(.L_x_93) ;  /* 0xfffffffc00f08947 */ /* 0x010fea000383ffff */
[----:B------:R-:W-:Y:S05]  /*b8a0*/  BRA `(.L_x_92) ;  /* 0xffffffa0002c7947 */ /* 0x000fea000383ffff */
.L_x_102:
[----:B--2---:R2:W3:Y:S02]  /*b8b0*/  SYNCS.PHASECHK.TRANS64.TRYWAIT P0, [R204+URZ+0x30], R3 ;  /* 0x00003003cc0075a7 */ /* 0x0044e400080011ff */
[----:B---3--:R-:W-:Y:S05]  /*b8c0*/  @!P0 NANOSLEEP.SYNCS 0x989680 ;  /* 0x009896800000895d */ /* 0x008fea0003900000 */
[----:B------:R-:W3:Y:S02]  /*b8d0*/  @!P0 SYNCS.PHASECHK.TRANS64 P0, [R204+URZ+0x30], R3 ;  /* 0x00003003cc0085a7 */ /* 0x000ee400080010ff */
[----:B---3--:R-:W-:Y:S05]  /*b8e0*/  @!P0 BRA `(.L_x_102) ;  /* 0xfffffffc00f08947 */ /* 0x008fea000383ffff */
[----:B------:R-:W-:Y:S05]  /*b8f0*/  BRA `(.L_x_101) ;  /* 0xffffffb400387947 */ /* 0x000fea000383ffff */
.L_x_111:
[----:B--2---:R2:W3:Y:S02]  /*b900*/  SYNCS.PHASECHK.TRANS64.TRYWAIT P0, [R0+URZ+0x30], R5 ;  /* 0x00003005000075a7 */ /* 0x0044e400080011ff */
[----:B---3--:R-:W-:Y:S05]  /*b910*/  @!P0 NANOSLEEP.SYNCS 0x989680 ;  /* 0x009896800000895d */ /* 0x008fea0003900000 */
[----:B------:R-:W3:Y:S02]  /*b920*/  @!P0 SYNCS.PHASECHK.TRANS64 P0, [R0+URZ+0x30], R5 ;  /* 0x00003005000085a7 */ /* 0x000ee400080010ff */
[----:B---3--:R-:W-:Y:S05]  /*b930*/  @!P0 BRA `(.L_x_111) ;  /* 0xfffffffc00f08947 */ /* 0x008fea000383ffff */
[----:B------:R-:W-:Y:S05]  /*b940*/  BRA `(.L_x_110) ;  /* 0xffffffc800907947 */ /* 0x000fea000383ffff */
.L_x_120:
[----:B--2---:R2:W3:Y:S02]  /*b950*/  SYNCS.PHASECHK.TRANS64.TRYWAIT P0, [R0+URZ+0x30], R3 ;  /* 0x00003003000075a7 */ /* 0x0044e400080011ff */
[----:B---3--:R-:W-:Y:S05]  /*b960*/  @!P0 NANOSLEEP.SYNCS 0x989680 ;  /* 0x009896800000895d */ /* 0x008fea0003900000 */
[----:B------:R-:W3:Y:S02]  /*b970*/  @!P0 SYNCS.PHASECHK.TRANS64 P0, [R0+URZ+0x30], R3 ;  /* 0x00003003000085a7 */ /* 0x000ee400080010ff */
[----:B---3--:R-:W-:Y:S05]  /*b980*/  @!P0 BRA `(.L_x_120) ;  /* 0xfffffffc00f08947 */ /* 0x008fea000383ffff */
[----:B------:R-:W-:Y:S05]  /*b990*/  BRA `(.L_x_119) ;  /* 0xffffffdc00f47947 */ /* 0x000fea000383ffff */
        .weak           $__internal_0_$__cuda_sm10x_tcgen05_guardrail_trap_col_being_dealloced_not_returned_by_alloc
        .type           $__internal_0_$__cuda_sm10x_tcgen05_guardrail_trap_col_being_dealloced_not_returned_by_alloc,@function
        .size           $__internal_0_$__cuda_sm10x_tcgen05_guardrail_trap_col_being_dealloced_not_returned_by_alloc,($__internal_1_$__cuda_sm10x_tcgen05_guardrail_trap_phase_invalid_during_alloc - $__internal_0_$__cuda_sm10x_tcgen05_guardrail_trap_col_being_dealloced_not_returned_by_alloc)
$__internal_0_$__cuda_sm10x_tcgen05_guardrail_trap_col_being_dealloced_not_returned_by_alloc:
[----:B------:R-:W-:Y:S05]  /*b9a0*/  BPT.TRAP 0x1 ;  /* 0x000000040000795c */ /* 0x000fea0000300000 */
[----:B------:R-:W-:-:S04]  /*b9b0*/  HFMA2 R3, -RZ, RZ, 0, 0 ;  /* 0x00000000ff037431 */ /* 0x000fc800000001ff */
[----:B------:R-:W-:Y:S05]  /*b9c0*/  RET.REL.NODEC R2 `(_ZN7cutlass13device_kernelINS_4gemm6kernel13GemmUniversalIN4cute5tupleIJiiiiEEENS1_10collective13CollectiveMmaINS1_35MainloopSm100TmaUmmaWarpSpecializedILi3ELi2ELi2ENS5_IJNS4_1CILi1EEESB_SB_EEEEENS5_IJNSA_ILi128EEENSA_ILi256EEESE_EEENS_12float_e5m2_tENS5_IJlSB_lEEESH_SI_NS4_8TiledMMAINS4_8MMA_AtomIJNS4_10MMA_TraitsINS4_19SM100_MMA_F8F6F4_SSEJSH_SH_fSE_SF_NS4_17integral_constantINS4_4UMMA5MajorELSP_0EEESQ_NSN_INSO_7ScaleInELSR_0EEESS_EEEEEENS4_6LayoutISC_NS5_IJNSA_ILi0EEESW_SW_EEEEENS5_IJNS4_10UnderscoreESZ_SZ_EEEEENS4_13SM90_TMA_LOADENS4_14ComposedLayoutINS4_7SwizzleILi3ELi4ELi3EEENS4_18smem_ptr_flag_bitsILi8EEENSV_INS5_IJNSA_ILi8EEESE_EEENS5_IJSE_SB_EEEEEEEvNS4_8identityES12_S1C_vS1D_EENS_8epilogue10collective18CollectiveEpilogueINS1F_23Sm100TmaWarpSpecializedILi4ELi2ELi64ELb0ELb0EEEJSG_NS5_IJNSV_ISE_SB_EENSV_INSA_ILi64EEESB_EEEEESH_SI_SH_SI_NS1F_6fusion15FusionCallbacksIS1J_NS1O_17LinearCombinationISH_fSH_fLNS_15FloatRoundStyleE2EEESG_S1N_JEEENS4_5SM1004TMEM4LOAD26SM100_TMEM_LOAD_32dp32b64xES12_NS13_INS14_ILi2ELi4ELi3EEES17_NSV_INS5_IJS18_S1L_EEENS5_IJS1L_SB_EEEEEEENS4_39AutoVectorizingCopyWithAssumedAlignmentILi128EEENS4_14SM90_TMA_STOREES22_S24_S24_EEEvvEEEEvNT_6ParamsE) ;  /* 0xffffff44028c7950 */ /* 0x000fea0003c3ffff */
        .weak           $__internal_1_$__cuda_sm10x_tcgen05_guardrail_trap_phase_invalid_during_alloc
        .type           $__internal_1_$__cuda_sm10x_tcgen05_guardrail_trap_phase_invalid_during_alloc,@function
        .size           $__internal_1_$__cuda_sm10x_tcgen05_guardrail_trap_phase_invalid_during_alloc,($__internal_2_$__cuda_sm10x_tcgen05_guardrail_trap_unallocated_columns_being_dealloced - $__internal_1_$__cuda_sm10x_tcgen05_guardrail_trap_phase_invalid_during_alloc)
$__internal_1_$__cuda_sm10x_tcgen05_guardrail_trap_phase_invalid_during_alloc:
[----:B------:R-:W-:Y:S05]  /*b9d0*/  BPT.TRAP 0x1 ;  /* 0x000000040000795c */ /* 0x000fea0000300000 */
[----:B------:R-:W-:-:S04]  /*b9e0*/  MOV R3, 0x0 ;  /* 0x0000000000037802 */ /* 0x000fc80000000f00 */
[----:B------:R-:W-:Y:S05]  /*b9f0*/  RET.REL.NODEC R2 `(_ZN7cutlass13device_kernelINS_4gemm6kernel13GemmUniversalIN4cute5tupleIJiiiiEEENS1_10collective13CollectiveMmaINS1_35MainloopSm100TmaUmmaWarpSpecializedILi3ELi2ELi2ENS5_IJNS4_1CILi1EEESB_SB_EEEEENS5_IJNSA_ILi128EEENSA_ILi256EEESE_EEENS_12float_e5m2_tENS5_IJlSB_lEEESH_SI_NS4_8TiledMMAINS4_8MMA_AtomIJNS4_10MMA_TraitsINS4_19SM100_MMA_F8F6F4_SSEJSH_SH_fSE_SF_NS4_17integral_constantINS4_4UMMA5MajorELSP_0EEESQ_NSN_INSO_7ScaleInELSR_0EEESS_EEEEEENS4_6LayoutISC_NS5_IJNSA_ILi0EEESW_SW_EEEEENS5_IJNS4_10UnderscoreESZ_SZ_EEEEENS4_13SM90_TMA_LOADENS4_14ComposedLayoutINS4_7SwizzleILi3ELi4ELi3EEENS4_18smem_ptr_flag_bitsILi8EEENSV_INS5_IJNSA_ILi8EEESE_EEENS5_IJSE_SB_EEEEEEEvNS4_8identityES12_S1C_vS1D_EENS_8epilogue10collective18CollectiveEpilogueINS1F_23Sm100TmaWarpSpecializedILi4ELi2ELi64ELb0ELb0EEEJSG_NS5_IJNSV_ISE_SB_EENSV_INSA_ILi64EEESB_EEEEESH_SI_SH_SI_NS1F_6fusion15FusionCallbacksIS1J_NS1O_17LinearCombinationISH_fSH_fLNS_15FloatRoundStyleE2EEESG_S1N_JEEENS4_5SM1004TMEM4LOAD26SM100_TMEM_LOAD_32dp32b64xES12_NS13_INS14_ILi2ELi4ELi3EEES17_NSV_INS5_IJS18_S1L_EEENS5_IJS1L_SB_EEEEEEENS4_39AutoVectorizingCopyWithAssumedAlignmentILi128EEENS4_14SM90_TMA_STOREES22_S24_S24_EEEvvEEEEvNT_6ParamsE) ;  /* 0xffffff4402807950 */ /* 0x000fea0003c3ffff */
        .weak           $__internal_2_$__cuda_sm10x_tcgen05_guardrail_trap_unallocated_columns_being_dealloced
        .type           $__internal_2_$__cuda_sm10x_tcgen05_guardrail_trap_unallocated_columns_being_dealloced,@function
        .size           $__internal_2_$__cuda_sm10x_tcgen05_guardrail_trap_unallocated_columns_being_dealloced,(.L_x_164 - $__internal_2_$__cuda_sm10x_tcgen05_guardrail_trap_unallocated_columns_being_dealloced)
$__internal_2_$__cuda_sm10x_tcgen05_guardrail_trap_unallocated_columns_being_dealloced:
[----:B------:R-:W-:Y:S05]  /*ba00*/  BPT.TRAP 0x1 ;  /* 0x000000040000795c */ /* 0x000fea0000300000 */
[----:B------:R-:W-:-:S04]  /*ba10*/  HFMA2 R3, -RZ, RZ, 0, 0 ;  /* 0x00000000ff037431 */ /* 0x000fc800000001ff */
[----:B------:R-:W-:Y:S05]  /*ba20*/  RET.REL.NODEC R2 `(_ZN7cutlass13device_kernelINS_4gemm6kernel13GemmUniversalIN4cute5tupleIJiiiiEEENS1_10collective13CollectiveMmaINS1_35MainloopSm100TmaUmmaWarpSpecializedILi3ELi2ELi2ENS5_IJNS4_1CILi1EEESB_SB_EEEEENS5_IJNSA_ILi128EEENSA_ILi256EEESE_EEENS_12float_e5m2_tENS5_IJlSB_lEEESH_SI_NS4_8TiledMMAINS4_8MMA_AtomIJNS4_10MMA_TraitsINS4_19SM100_MMA_F8F6F4_SSEJSH_SH_fSE_SF_NS4_17integral_constantINS4_4UMMA5MajorELSP_0EEESQ_NSN_INSO_7ScaleInELSR_0EEESS_EEEEEENS4_6LayoutISC_NS5_IJNSA_ILi0EEESW_SW_EEEEENS5_IJNS4_10UnderscoreESZ_SZ_EEEEENS4_13SM90_TMA_LOADENS4_14ComposedLayoutINS4_7SwizzleILi3ELi4ELi3EEENS4_18smem_ptr_flag_bitsILi8EEENSV_INS5_IJNSA_ILi8EEESE_EEENS5_IJSE_SB_EEEEEEEvNS4_8identityES12_S1C_vS1D_EENS_8epilogue10collective18CollectiveEpilogueINS1F_23Sm100TmaWarpSpecializedILi4ELi2ELi64ELb0ELb0EEEJSG_NS5_IJNSV_ISE_SB_EENSV_INSA_ILi64EEESB_EEEEESH_SI_SH_SI_NS1F_6fusion15FusionCallbacksIS1J_NS1O_17LinearCombinationISH_fSH_fLNS_15FloatRoundStyleE2EEESG_S1N_JEEENS4_5SM1004TMEM4LOAD26SM100_TMEM_LOAD_32dp32b64xES12_NS13_INS14_ILi2ELi4ELi3EEES17_NSV_INS5_IJS18_S1L_EEENS5_IJS1L_SB_EEEEEEENS4_39AutoVectorizingCopyWithAssumedAlignmentILi128EEENS4_14SM90_TMA_STOREES22_S24_S24_EEEvvEEEEvNT_6ParamsE) ;  /* 0xffffff4402747950 */ /* 0x000fea0003c3ffff */
.L_x_163:
[----:B------:R-:W-:-:S00]  /*ba30*/  BRA `(.L_x_163) ;  /* 0xfffffffc00fc7947 */ /* 0x000fc0000383ffff */
[----:B------:R-:W-:-:S00]  /*ba40*/  NOP ;  /* 0x0000000000007918 */ /* 0x000fc00000000000 */
        /* <DEDUP_REMOVED lines=11> */
.L_x_164:


//--------------------- .nv.global.init           --------------------------
	.section	.nv.global.init,"aw",@progbits
.nv.global.init:
	.type		$str$27,@object
	.size		$str$27,($str$28 - $str$27)
$str$27:
        /*0000*/ 	.byte	0x28, 0x61, 0x64, 0x64, 0x72, 0x65, 0x73, 0x73, 0x20, 0x26, 0x20, 0x6d, 0x61, 0x73, 0x6b, 0x29
        /*0010*/ 	.byte	0x20, 0x3d, 0x3d, 0x20, 0x30, 0x00
	.type		$str$28,@object
	.size		$str$28,($str$26 - $str$28)
$str$28:
        /*0016*/ 	.byte	0x2f, 0x74, 0x6d, 0x70, 0x2f, 0x63, 0x75, 0x74, 0x6c, 0x61, 0x73, 0x73, 0x5f, 0x73, 0x77, 0x65
        /*0026*/ 	.byte	0x65, 0x70, 0x5f, 0x73, 0x72, 0x63, 0x2f, 0x69, 0x6e, 0x63, 0x6c, 0x75, 0x64, 0x65, 0x2f, 0x63
        /*0036*/ 	.byte	0x75, 0x74, 0x65, 0x2f, 0x70, 0x6f, 0x69, 0x6e, 0x74, 0x65, 0x72, 0x5f, 0x66, 0x6c, 0x61, 0x67
        /*0046*/ 	.byte	0x67, 0x65, 0x64, 0x2e, 0x68, 0x70, 0x70, 0x00
	.type		$str$26,@object
	.size		$str$26,($str$25 - $str$26)
$str$26:
        /*004e*/ 	.byte	0x2f, 0x74, 0x6d, 0x70, 0x2f, 0x63, 0x75, 0x74, 0x6c, 0x61, 0x73, 0x73, 0x5f, 0x73, 0x77, 0x65
        /*005e*/ 	.byte	0x65, 0x70, 0x5f, 0x73, 0x72, 0x63, 0x2f, 0x69, 0x6e, 0x63, 0x6c, 0x75, 0x64, 0x65, 0x2f, 0x63
        /*006e*/ 	.byte	0x75, 0x74, 0x65, 0x2f, 0x61, 0x74, 0x6f, 0x6d, 0x2f, 0x63, 0x6f, 0x70, 0x79, 0x5f, 0x74, 0x72
        /*007e*/ 	.byte	0x61, 0x69, 0x74, 0x73, 0x5f, 0x73, 0x6d, 0x31, 0x30, 0x30, 0x2e, 0x68, 0x70, 0x70, 0x00
	.type		$str$25,@object
	.size		$str$25,(__unnamed_1 - $str$25)
$str$25:
        /*008d*/ 	.byte	0x28, 0x28, 0x75, 0x69, 0x6e, 0x74, 0x33, 0x32, 0x5f, 0x74, 0x28, 0x74, 0x68, 0x72, 0x65, 0x61
        /*009d*/ 	.byte	0x64, 0x49, 0x64, 0x78, 0x2e, 0x78, 0x29, 0x20, 0x2f, 0x20, 0x33, 0x32, 0x29, 0x20, 0x25, 0x20
        /*00ad*/ 	.byte	0x34, 0x29, 0x20, 0x3d, 0x3d, 0x20, 0x28, 0x28, 0x28, 0x74, 0x6d, 0x65, 0x6d, 0x5f, 0x61, 0x64
        /*00bd*/ 	.byte	0x64, 0x72, 0x20, 0x3e, 0x3e, 0x20, 0x31, 0x36, 0x29, 0x20, 0x2f, 0x20, 0x33, 0x32, 0x29, 0x20
        /*00cd*/ 	.byte	0x25, 0x20, 0x34, 0x29, 0x00
	.type		__unnamed_1,@object
	.size		__unnamed_1,(__unnamed_2 - __unnamed_1)
__unnamed_1:
        /*00d2*/ 	.byte	0x61, 0x75, 0x74, 0x6f, 0x20, 0x63, 0x75, 0x74, 0x65, 0x3a, 0x3a, 0x61, 0x73, 0x5f, 0x70, 0x6f
        /* <DEDUP_REMOVED lines=24> */
        /*0262*/ 	.byte	0x43, 0x3c, 0x38, 0x31, 0x39, 0x32, 0x3e, 0x3e, 0x3e, 0x3e, 0x5d, 0x00
	.type		__unnamed_2,@object
	.size		__unnamed_2,(__unnamed_3 - __unnamed_2)
__unnamed_2:
        /* <DEDUP_REMOVED lines=26> */
	.type		__unnamed_3,@object
	.size		__unnamed_3,(.L_3 - __unnamed_3)
__unnamed_3:
        /* <DEDUP_REMOVED lines=42> */
        /*06aa*/ 	.byte	0x3e, 0x3e, 0x3e, 0x3e, 0x5d, 0x00
.L_3:


//--------------------- .nv.shared._ZN7cutlass13device_kernelINS_4gemm6kernel13GemmUniversalIN4cute5tupleIJiiiiEEENS1_10collective13CollectiveMmaINS1_35MainloopSm100TmaUmmaWarpSpecializedILi3ELi2ELi2ENS5_IJNS4_1CILi1EEESB_SB_EEEEENS5_IJNSA_ILi128EEENSA_ILi256EEESE_EEENS_12float_e5m2_tENS5_IJlSB_lEEESH_SI_NS4_8TiledMMAINS4_8MMA_AtomIJNS4_10MMA_TraitsINS4_19SM100_MMA_F8F6F4_SSEJSH_SH_fSE_SF_NS4_17integral_constantINS4_4UMMA5MajorELSP_0EEESQ_NSN_INSO_7ScaleInELSR_0EEESS_EEEEEENS4_6LayoutISC_NS5_IJNSA_ILi0EEESW_SW_EEEEENS5_IJNS4_10UnderscoreESZ_SZ_EEEEENS4_13SM90_TMA_LOADENS4_14ComposedLayoutINS4_7SwizzleILi3ELi4ELi3EEENS4_18smem_ptr_flag_bitsILi8EEENSV_INS5_IJNSA_ILi8EEESE_EEENS5_IJSE_SB_EEEEEEEvNS4_8identityES12_S1C_vS1D_EENS_8epilogue10collective18CollectiveEpilogueINS1F_23Sm100TmaWarpSpecializedILi4ELi2ELi64ELb0ELb0EEEJSG_NS5_IJNSV_ISE_SB_EENSV_INSA_ILi64EEESB_EEEEESH_SI_SH_SI_NS1F_6fusion15FusionCallbacksIS1J_NS1O_17LinearCombinationISH_fSH_fLNS_15FloatRoundStyleE2EEESG_S1N_JEEENS4_5SM1004TMEM4LOAD26SM100_TMEM_LOAD_32dp32b64xES12_NS13_INS14_ILi2ELi4ELi3EEES17_NSV_INS5_IJS18_S1L_EEENS5_IJS1L_SB_EEEEEEENS4_39AutoVectorizingCopyWithAssumedAlignmentILi128EEENS4_14SM90_TMA_STOREES22_S24_S24_EEEvvEEEEvNT_6ParamsE --------------------------
	.section	.nv.shared._ZN7cutlass13device_kernelINS_4gemm6kernel13GemmUniversalIN4cute5tupleIJiiiiEEENS1_10collective13CollectiveMmaINS1_35MainloopSm100TmaUmmaWarpSpecializedILi3ELi2ELi2ENS5_IJNS4_1CILi1EEESB_SB_EEEEENS5_IJNSA_ILi128EEENSA_ILi256EEESE_EEENS_12float_e5m2_tENS5_IJlSB_lEEESH_SI_NS4_8TiledMMAINS4_8MMA_AtomIJNS4_10MMA_TraitsINS4_19SM100_MMA_F8F6F4_SSEJSH_SH_fSE_SF_NS4_17integral_constantINS4_4UMMA5MajorELSP_0EEESQ_NSN_INSO_7ScaleInELSR_0EEESS_EEEEEENS4_6LayoutISC_NS5_IJNSA_ILi0EEESW_SW_EEEEENS5_IJNS4_10UnderscoreESZ_SZ_EEEEENS4_13SM90_TMA_LOADENS4_14ComposedLayoutINS4_7SwizzleILi3ELi4ELi3EEENS4_18smem_ptr_flag_bitsILi8EEENSV_INS5_IJNSA_ILi8EEESE_EEENS5_IJSE_SB_EEEEEEEvNS4_8identityES12_S1C_vS1D_EENS_8epilogue10collective18CollectiveEpilogueINS1F_23Sm100TmaWarpSpecializedILi4ELi2ELi64ELb0ELb0EEEJSG_NS5_IJNSV_ISE_SB_EENSV_INSA_ILi64EEESB_EEEEESH_SI_SH_SI_NS1F_6fusion15FusionCallbacksIS1J_NS1O_17LinearCombinationISH_fSH_fLNS_15FloatRoundStyleE2EEESG_S1N_JEEENS4_5SM1004TMEM4LOAD26SM100_TMEM_LOAD_32dp32b64xES12_NS13_INS14_ILi2ELi4ELi3EEES17_NSV_INS5_IJS18_S1L_EEENS5_IJS1L_SB_EEEEEEENS4_39AutoVectorizingCopyWithAssumedAlignmentILi128EEENS4_14SM90_TMA_STOREES22_S24_S24_EEEvvEEEEvNT_6ParamsE,"aw",@nobits
	.sectionflags	@""
	.align	16
	.zero		1024


//--------------------- .nv.shared.reserved.0     --------------------------
	.section	.nv.shared.reserved.0,"aw",@nobits
	.weak		__nv_reservedSMEM_offset_0_alias
	.size		__nv_reservedSMEM_offset_0_alias, 0, 64
	.other		__nv_reservedSMEM_offset_0_alias,@"STO_CUDA_RESERVED_SHARED STV_DEFAULT"
__nv_reservedSMEM_offset_0_alias:
	.zero		0
.nv.shared.reserved.0:
	.zero		64
	.weak		__nv_reservedSMEM_tcgen05_partition
	.type		__nv_reservedSMEM_tcgen05_partition,@object
	.size		__nv_reservedSMEM_tcgen05_partition,(.L_0 - __nv_reservedSMEM_tcgen05_partition)
__nv_reservedSMEM_tcgen05_partition:
	.zero		32
.L_0:


//--------------------- .nv.global                --------------------------
	.section	.nv.global,"aw",@nobits
.nv.global:
	.type		_ZN40_INTERNAL_a2c4b1d0_4_k_cu_30cda020_214734cute1_E,@object
	.size		_ZN40_INTERNAL_a2c4b1d0_4_k_cu_30cda020_214734cute1_E,(_ZN40_INTERNAL_a2c4b1d0_4_k_cu_30cda020_214734cuda3std3__45__cpo6cbeginE - _ZN40_INTERNAL_a2c4b1d0_4_k_cu_30cda020_214734cute1_E)
_ZN40_INTERNAL_a2c4b1d0_4_k_cu_30cda020_214734cute1_E:
	.zero		1
	.type		_ZN40_INTERNAL_a2c4b1d0_4_k_cu_30cda020_214734cuda3std3__45__cpo6cbeginE,@object
	.size		_ZN40_INTERNAL_a2c4b1d0_4_k_cu_30cda020_214734cuda3std3__45__cpo6cbeginE,(_ZN40_INTERNAL_a2c4b1d0_4_k_cu_30cda020_214734cuda3std3__48in_placeE - _ZN40_INTERNAL_a2c4b1d0_4_k_cu_30cda020_214734cuda3std3__45__cpo6cbeginE)
_ZN40_INTERNAL_a2c4b1d0_4_k_cu_30cda020_214734cuda3std3__45__cpo6cbeginE:
	.zero		1
	.type		_ZN40_INTERNAL_a2c4b1d0_4_k_cu_30cda020_214734cuda3std3__48in_placeE,@object
	.size		_ZN40_INTERNAL_a2c4b1d0_4_k_cu_30cda020_214734cuda3std3__48in_placeE,(_ZN40_INTERNAL_a2c4b1d0_4_k_cu_30cda020_214734cuda3std6ranges3__45__cpo9iter_moveE - _ZN40_INTERNAL_a2c4b1d0_4_k_cu_30cda020_214734cuda3std3__48in_placeE)
_ZN40_INTERNAL_a2c4b1d0_4_k_cu_30cda020_214734cuda3std3__48in_placeE:
	.zero		1
	.type		_ZN40_INTERNAL_a2c4b1d0_4_k_cu_30cda020_214734cuda3std6ranges3__45__cpo9iter_moveE,@object
	.size		_ZN40_INTERNAL_a2c4b1d0_4_k_cu_30cda020_214734cuda3std6ranges3__45__cpo9iter_moveE,(_ZN40_INTERNAL_a2c4b1d0_4_k_cu_30cda020_214734cuda3std3__45__cpo5beginE - _ZN40_INTERNAL_a2c4b1d0_4_k_cu_30cda020_214734cuda3std6ranges3__45__cpo9iter_moveE)
_ZN40_INTERNAL_a2c4b1d0_4_k_cu_30cda020_214734cuda3std6ranges3__45__cpo9iter_moveE:
	.zero		1
	.type		_ZN40_INTERNAL_a2c4b1d0_4_k_cu_30cda020_214734cuda3std3__45__cpo5beginE,@object
	.size		_ZN40_INTERNAL_a2c4b1d0_4_k_cu_30cda020_214734cuda3std3__45__cpo5beginE,(_ZN40_INTERNAL_a2c4b1d0_4_k_cu_30cda020_214734cuda3std3__442_GLOBAL__N__a2c4b1d0_4_k_cu_30cda020_214736ignoreE - _ZN40_INTERNAL_a2c4b1d0_4_k_cu_30cda020_214734cuda3std3__45__cpo5beginE)
_ZN40_INTERNAL_a2c4b1d0_4_k_cu_30cda020_214734cuda3std3__45__cpo5beginE:
	.zero		1
	.type		_ZN40_INTERNAL_a2c4b1d0_4_k_cu_30cda020_214734cuda3std3__442_GLOBAL__N__a2c4b1d0_4_k_cu_30cda020_214736ignoreE,@object
	.size		_ZN40_INTERNAL_a2c4b1d0_4_k_cu_30cda020_214734cuda3std3__442_GLOBAL__N__a2c4b1d0_4_k_cu_30cda020_214736ignoreE,(_ZN40_INTERNAL_a2c4b1d0_4_k_cu_30cda020_214734cute7productE - _ZN40_INTERNAL_a2c4b1d0_4_k_cu_30cda020_214734cuda3std3__442_GLOBAL__N__a2c4b1d0_4_k_cu_30cda020_214736ignoreE)
_ZN40_INTERNAL_a2c4b1d0_4_k_cu_30cda020_214734cuda3std3__442_GLOBAL__N__a2c4b1d0_4_k_cu_30cda020_214736ignoreE:
	.zero		1
	.type		_ZN40_INTERNAL_a2c4b1d0_4_k_cu_30cda020_214734cute7productE,@object
	.size		_ZN40_INTERNAL_a2c4b1d0_4_k_cu_30cda020_214734cute7productE,(_ZN40_INTERNAL_a2c4b1d0_4_k_cu_30cda020_214734cuda3std3__45__cpo3endE - _ZN40_INTERNAL_a2c4b1d0_4_k_cu_30cda020_214734cute7productE)
_ZN40_INTERNAL_a2c4b1d0_4_k_cu_30cda020_214734cute7productE:
	.zero		1
	.type		_ZN40_INTERNAL_a2c4b1d0_4_k_cu_30cda020_214734cuda3std3__45__cpo3endE,@object
	.size		_ZN40_INTERNAL_a2c4b1d0_4_k_cu_30cda020_214734cuda3std3__45__cpo3endE,(_ZN40_INTERNAL_a2c4b1d0_4_k_cu_30cda020_214734cuda3std3__419piecewise_constructE - _ZN40_INTERNAL_a2c4b1d0_4_k_cu_30cda020_214734cuda3std3__45__cpo3endE)
_ZN40_INTERNAL_a2c4b1d0_4_k_cu_30cda020_214734cuda3std3__45__cpo3endE:
	.zero		1
	.type		_ZN40_INTERNAL_a2c4b1d0_4_k_cu_30cda020_214734cuda3std3__419piecewise_constructE,@object
	.size		_ZN40_INTERNAL_a2c4b1d0_4_k_cu_30cda020_214734cuda3std3__419piecewise_constructE,(_ZN40_INTERNAL_a2c4b1d0_4_k_cu_30cda020_214734cuda3std3__45__cpo4cendE - _ZN40_INTERNAL_a2c4b1d0_4_k_cu_30cda020_214734cuda3std3__419piecewise_constructE)
_ZN40_INTERNAL_a2c4b1d0_4_k_cu_30cda020_214734cuda3std3__419piecewise_constructE:
	.zero		1
	.type		_ZN40_INTERNAL_a2c4b1d0_4_k_cu_30cda020_214734cuda3std3__45__cpo4cendE,@object
	.size		_ZN40_INTERNAL_a2c4b1d0_4_k_cu_30cda020_214734cuda3std3__45__cpo4cendE,(_ZN40_INTERNAL_a2c4b1d0_4_k_cu_30cda020_214734cuda3std6ranges3__45__cpo4swapE - _ZN40_INTERNAL_a2c4b1d0_4_k_cu_30cda020_214734cuda3std3__45__cpo4cendE)
_ZN40_INTERNAL_a2c4b1d0_4_k_cu_30cda020_214734cuda3std3__45__cpo4cendE:
	.zero		1
	.type		_ZN40_INTERNAL_a2c4b1d0_4_k_cu_30cda020_214734cuda3std6ranges3__45__cpo4swapE,@object
	.size		_ZN40_INTERNAL_a2c4b1d0_4_k_cu_30cda020_214734cuda3std6ranges3__45__cpo4swapE,(.L_11 - _ZN40_INTERNAL_a2c4b1d0_4_k_cu_30cda020_214734cuda3std6ranges3__45__cpo4swapE)
_ZN40_INTERNAL_a2c4b1d0_4_k_cu_30cda020_214734cuda3std6ranges3__45__cpo4swapE:
	.zero		1
.L_11:


//--------------------- .nv.constant0._ZN7cutlass13device_kernelINS_4gemm6kernel13GemmUniversalIN4cute5tupleIJiiiiEEENS1_10collective13CollectiveMmaINS1_35MainloopSm100TmaUmmaWarpSpecializedILi3ELi2ELi2ENS5_IJNS4_1CILi1EEESB_SB_EEEEENS5_IJNSA_ILi128EEENSA_ILi256EEESE_EEENS_12float_e5m2_tENS5_IJlSB_lEEESH_SI_NS4_8TiledMMAINS4_8MMA_AtomIJNS4_10MMA_TraitsINS4_19SM100_MMA_F8F6F4_SSEJSH_SH_fSE_SF_NS4_17integral_constantINS4_4UMMA5MajorELSP_0EEESQ_NSN_INSO_7ScaleInELSR_0EEESS_EEEEEENS4_6LayoutISC_NS5_IJNSA_ILi0EEESW_SW_EEEEENS5_IJNS4_10UnderscoreESZ_SZ_EEEEENS4_13SM90_TMA_LOADENS4_14ComposedLayoutINS4_7SwizzleILi3ELi4ELi3EEENS4_18smem_ptr_flag_bitsILi8EEENSV_INS5_IJNSA_ILi8EEESE_EEENS5_IJSE_SB_EEEEEEEvNS4_8identityES12_S1C_vS1D_EENS_8epilogue10collective18CollectiveEpilogueINS1F_23Sm100TmaWarpSpecializedILi4ELi2ELi64ELb0ELb0EEEJSG_NS5_IJNSV_ISE_SB_EENSV_INSA_ILi64EEESB_EEEEESH_SI_SH_SI_NS1F_6fusion15FusionCallbacksIS1J_NS1O_17LinearCombinationISH_fSH_fLNS_15FloatRoundStyleE2EEESG_S1N_JEEENS4_5SM1004TMEM4LOAD26SM100_TMEM_LOAD_32dp32b64xES12_NS13_INS14_ILi2ELi4ELi3EEES17_NSV_INS5_IJS18_S1L_EEENS5_IJS1L_SB_EEEEEEENS4_39AutoVectorizingCopyWithAssumedAlignmentILi128EEENS4_14SM90_TMA_STOREES22_S24_S24_EEEvvEEEEvNT_6ParamsE --------------------------
	.section	.nv.constant0._ZN7cutlass13device_kernelINS_4gemm6kernel13GemmUniversalIN4cute5tupleIJiiiiEEENS1_10collective13CollectiveMmaINS1_35MainloopSm100TmaUmmaWarpSpecializedILi3ELi2ELi2ENS5_IJNS4_1CILi1EEESB_SB_EEEEENS5_IJNSA_ILi128EEENSA_ILi256EEESE_EEENS_12float_e5m2_tENS5_IJlSB_lEEESH_SI_NS4_8TiledMMAINS4_8MMA_AtomIJNS4_10MMA_TraitsINS4_19SM100_MMA_F8F6F4_SSEJSH_SH_fSE_SF_NS4_17integral_constantINS4_4UMMA5MajorELSP_0EEESQ_NSN_INSO_7ScaleInELSR_0EEESS_EEEEEENS4_6LayoutISC_NS5_IJNSA_ILi0EEESW_SW_EEEEENS5_IJNS4_10UnderscoreESZ_SZ_EEEEENS4_13SM90_TMA_LOADENS4_14ComposedLayoutINS4_7SwizzleILi3ELi4ELi3EEENS4_18smem_ptr_flag_bitsILi8EEENSV_INS5_IJNSA_ILi8EEESE_EEENS5_IJSE_SB_EEEEEEEvNS4_8identityES12_S1C_vS1D_EENS_8epilogue10collective18CollectiveEpilogueINS1F_23Sm100TmaWarpSpecializedILi4ELi2ELi64ELb0ELb0EEEJSG_NS5_IJNSV_ISE_SB_EENSV_INSA_ILi64EEESB_EEEEESH_SI_SH_SI_NS1F_6fusion15FusionCallbacksIS1J_NS1O_17LinearCombinationISH_fSH_fLNS_15FloatRoundStyleE2EEESG_S1N_JEEENS4_5SM1004TMEM4LOAD26SM100_TMEM_LOAD_32dp32b64xES12_NS13_INS14_ILi2ELi4ELi3EEES17_NSV_INS5_IJS18_S1L_EEENS5_IJS1L_SB_EEEEEEENS4_39AutoVectorizingCopyWithAssumedAlignmentILi128EEENS4_14SM90_TMA_STOREES22_S24_S24_EEEvvEEEEvNT_6ParamsE,"a",@progbits
	.sectionflags	@""
	.align	4
.nv.constant0._ZN7cutlass13device_kernelINS_4gemm6kernel13GemmUniversalIN4cute5tupleIJiiiiEEENS1_10collective13CollectiveMmaINS1_35MainloopSm100TmaUmmaWarpSpecializedILi3ELi2ELi2ENS5_IJNS4_1CILi1EEESB_SB_EEEEENS5_IJNSA_ILi128EEENSA_ILi256EEESE_EEENS_12float_e5m2_tENS5_IJlSB_lEEESH_SI_NS4_8TiledMMAINS4_8MMA_AtomIJNS4_10MMA_TraitsINS4_19SM100_MMA_F8F6F4_SSEJSH_SH_fSE_SF_NS4_17integral_constantINS4_4UMMA5MajorELSP_0EEESQ_NSN_INSO_7ScaleInELSR_0EEESS_EEEEEENS4_6LayoutISC_NS5_IJNSA_ILi0EEESW_SW_EEEEENS5_IJNS4_10UnderscoreESZ_SZ_EEEEENS4_13SM90_TMA_LOADENS4_14ComposedLayoutINS4_7SwizzleILi3ELi4ELi3EEENS4_18smem_ptr_flag_bitsILi8EEENSV_INS5_IJNSA_ILi8EEESE_EEENS5_IJSE_SB_EEEEEEEvNS4_8identityES12_S1C_vS1D_EENS_8epilogue10collective18CollectiveEpilogueINS1F_23Sm100TmaWarpSpecializedILi4ELi2ELi64ELb0ELb0EEEJSG_NS5_IJNSV_ISE_SB_EENSV_INSA_ILi64EEESB_EEEEESH_SI_SH_SI_NS1F_6fusion15FusionCallbacksIS1J_NS1O_17LinearCombinationISH_fSH_fLNS_15FloatRoundStyleE2EEESG_S1N_JEEENS4_5SM1004TMEM4LOAD26SM100_TMEM_LOAD_32dp32b64xES12_NS13_INS14_ILi2ELi4ELi3EEES17_NSV_INS5_IJS18_S1L_EEENS5_IJS1L_SB_EEEEEEENS4_39AutoVectorizingCopyWithAssumedAlignmentILi128EEENS4_14SM90_TMA_STOREES22_S24_S24_EEEvvEEEEvNT_6ParamsE:
	.zero		2944


//--------------------- SYMBOLS --------------------------

	.type		.nv.reservedSmem.offset0,@object
	.size		.nv.reservedSmem.offset0,0x4
	.type		.nv.reservedSmem.cap,@object
	.size		.nv.reservedSmem.cap,0x4
	.type		__assertfail,@function
